//
// Generated by NVIDIA NVVM Compiler
//
// Compiler Build ID: CL-36424714
// Cuda compilation tools, release 13.0, V13.0.88
// Based on NVVM 20.0.0
//

.version 9.0
.target sm_100
.address_size 64

	// .globl	_Z6kernelPdS_PKdS1_ii

.visible .entry _Z6kernelPdS_PKdS1_ii(
	.param .u64 .ptr .align 1 _Z6kernelPdS_PKdS1_ii_param_0,
	.param .u64 .ptr .align 1 _Z6kernelPdS_PKdS1_ii_param_1,
	.param .u64 .ptr .align 1 _Z6kernelPdS_PKdS1_ii_param_2,
	.param .u64 .ptr .align 1 _Z6kernelPdS_PKdS1_ii_param_3,
	.param .u32 _Z6kernelPdS_PKdS1_ii_param_4,
	.param .u32 _Z6kernelPdS_PKdS1_ii_param_5
)
{
	.reg .pred 	%p<44>;
	.reg .b32 	%r<94>;
	.reg .b64 	%rd<92>;
	.reg .b64 	%fd<232>;

	ld.param.u64 	%rd13, [_Z6kernelPdS_PKdS1_ii_param_0];
	ld.param.u64 	%rd14, [_Z6kernelPdS_PKdS1_ii_param_1];
	ld.param.u64 	%rd12, [_Z6kernelPdS_PKdS1_ii_param_2];
	ld.param.u64 	%rd15, [_Z6kernelPdS_PKdS1_ii_param_3];
	ld.param.u32 	%r46, [_Z6kernelPdS_PKdS1_ii_param_4];
	ld.param.u32 	%r47, [_Z6kernelPdS_PKdS1_ii_param_5];
	cvta.to.global.u64 	%rd1, %rd15;
	cvta.to.global.u64 	%rd2, %rd14;
	cvta.to.global.u64 	%rd3, %rd13;
	mov.u32 	%r48, %ctaid.x;
	mov.u32 	%r49, %ntid.x;
	mov.u32 	%r50, %tid.x;
	mad.lo.s32 	%r1, %r48, %r49, %r50;
	setp.ge.s32 	%p1, %r1, %r47;
	@%p1 bra 	$L__BB0_68;
	setp.eq.s32 	%p2, %r46, 1;
	@%p2 bra 	$L__BB0_69;
	setp.lt.s32 	%p3, %r46, 1;
	mov.f64 	%fd231, 0d0000000000000000;
	@%p3 bra 	$L__BB0_67;
	and.b32  	%r2, %r46, 7;
	setp.lt.u32 	%p4, %r46, 8;
	mov.b32 	%r77, 0;
	@%p4 bra 	$L__BB0_6;
	and.b32  	%r77, %r46, 2147483640;
	mov.b32 	%r80, 0;
	mul.wide.s32 	%rd19, %r47, 8;
$L__BB0_5:
	.pragma "nounroll";
	mad.lo.s32 	%r53, %r80, %r47, %r1;
	mul.wide.s32 	%rd16, %r53, 8;
	add.s64 	%rd17, %rd2, %rd16;
	mov.b64 	%rd18, 4607182418800017408;
	st.global.u64 	[%rd17], %rd18;
	add.s64 	%rd20, %rd17, %rd19;
	st.global.u64 	[%rd20], %rd18;
	add.s64 	%rd21, %rd20, %rd19;
	st.global.u64 	[%rd21], %rd18;
	add.s64 	%rd22, %rd21, %rd19;
	st.global.u64 	[%rd22], %rd18;
	add.s64 	%rd23, %rd22, %rd19;
	st.global.u64 	[%rd23], %rd18;
	add.s64 	%rd24, %rd23, %rd19;
	st.global.u64 	[%rd24], %rd18;
	add.s64 	%rd25, %rd24, %rd19;
	st.global.u64 	[%rd25], %rd18;
	add.s64 	%rd26, %rd25, %rd19;
	st.global.u64 	[%rd26], %rd18;
	add.s32 	%r80, %r80, 8;
	setp.eq.s32 	%p5, %r80, %r77;
	@%p5 bra 	$L__BB0_6;
	bra.uni 	$L__BB0_5;
$L__BB0_6:
	setp.eq.s32 	%p6, %r2, 0;
	@%p6 bra 	$L__BB0_14;
	and.b32  	%r5, %r46, 3;
	setp.lt.u32 	%p7, %r2, 4;
	@%p7 bra 	$L__BB0_9;
	mad.lo.s32 	%r54, %r77, %r47, %r1;
	mul.wide.s32 	%rd27, %r54, 8;
	add.s64 	%rd28, %rd2, %rd27;
	mov.b64 	%rd29, 4607182418800017408;
	st.global.u64 	[%rd28], %rd29;
	mul.wide.s32 	%rd30, %r47, 8;
	add.s64 	%rd31, %rd28, %rd30;
	st.global.u64 	[%rd31], %rd29;
	add.s64 	%rd32, %rd31, %rd30;
	st.global.u64 	[%rd32], %rd29;
	add.s64 	%rd33, %rd32, %rd30;
	st.global.u64 	[%rd33], %rd29;
	add.s32 	%r77, %r77, 4;
$L__BB0_9:
	setp.eq.s32 	%p8, %r5, 0;
	@%p8 bra 	$L__BB0_14;
	setp.eq.s32 	%p9, %r5, 1;
	@%p9 bra 	$L__BB0_12;
	mad.lo.s32 	%r55, %r77, %r47, %r1;
	mul.wide.s32 	%rd34, %r55, 8;
	add.s64 	%rd35, %rd2, %rd34;
	mov.b64 	%rd36, 4607182418800017408;
	st.global.u64 	[%rd35], %rd36;
	mul.wide.s32 	%rd37, %r47, 8;
	add.s64 	%rd38, %rd35, %rd37;
	st.global.u64 	[%rd38], %rd36;
	add.s32 	%r77, %r77, 2;
$L__BB0_12:
	and.b32  	%r56, %r46, 1;
	setp.eq.b32 	%p10, %r56, 1;
	not.pred 	%p11, %p10;
	@%p11 bra 	$L__BB0_14;
	mad.lo.s32 	%r57, %r77, %r47, %r1;
	mul.wide.s32 	%rd39, %r57, 8;
	add.s64 	%rd40, %rd2, %rd39;
	mov.b64 	%rd41, 4607182418800017408;
	st.global.u64 	[%rd40], %rd41;
$L__BB0_14:
	cvta.to.global.u64 	%rd42, %rd12;
	mul.wide.s32 	%rd43, %r1, 8;
	add.s64 	%rd4, %rd42, %rd43;
	and.b32  	%r10, %r46, 3;
	and.b32  	%r11, %r46, 2147483640;
	and.b32  	%r12, %r46, 1;
	mov.b32 	%r81, 0;
	add.s64 	%rd7, %rd1, 32;
$L__BB0_15:
	setp.lt.u32 	%p12, %r46, 8;
	mad.lo.s32 	%r60, %r81, %r47, %r1;
	mul.wide.s32 	%rd44, %r60, 8;
	add.s64 	%rd5, %rd2, %rd44;
	mul.wide.u32 	%rd45, %r81, 8;
	add.s64 	%rd6, %rd1, %rd45;
	mov.b32 	%r85, 0;
	@%p12 bra 	$L__BB0_34;
	neg.s32 	%r82, %r81;
	mov.b32 	%r83, 0;
	mov.u64 	%rd91, %rd7;
$L__BB0_17:
	.pragma "nounroll";
	setp.eq.s32 	%p13, %r82, 0;
	@%p13 bra 	$L__BB0_19;
	ld.global.f64 	%fd15, [%rd5];
	ld.global.nc.f64 	%fd16, [%rd4];
	ld.global.nc.f64 	%fd17, [%rd91+-32];
	sub.f64 	%fd18, %fd16, %fd17;
	mul.f64 	%fd19, %fd15, %fd18;
	ld.global.nc.f64 	%fd20, [%rd6];
	sub.f64 	%fd21, %fd20, %fd17;
	div.rn.f64 	%fd22, %fd19, %fd21;
	st.global.f64 	[%rd5], %fd22;
$L__BB0_19:
	add.s32 	%r62, %r83, 1;
	setp.eq.s32 	%p14, %r81, %r62;
	@%p14 bra 	$L__BB0_21;
	ld.global.f64 	%fd23, [%rd5];
	ld.global.nc.f64 	%fd24, [%rd4];
	ld.global.nc.f64 	%fd25, [%rd91+-24];
	sub.f64 	%fd26, %fd24, %fd25;
	mul.f64 	%fd27, %fd23, %fd26;
	ld.global.nc.f64 	%fd28, [%rd6];
	sub.f64 	%fd29, %fd28, %fd25;
	div.rn.f64 	%fd30, %fd27, %fd29;
	st.global.f64 	[%rd5], %fd30;
$L__BB0_21:
	add.s32 	%r63, %r83, 2;
	setp.eq.s32 	%p15, %r81, %r63;
	@%p15 bra 	$L__BB0_23;
	ld.global.f64 	%fd31, [%rd5];
	ld.global.nc.f64 	%fd32, [%rd4];
	ld.global.nc.f64 	%fd33, [%rd91+-16];
	sub.f64 	%fd34, %fd32, %fd33;
	mul.f64 	%fd35, %fd31, %fd34;
	ld.global.nc.f64 	%fd36, [%rd6];
	sub.f64 	%fd37, %fd36, %fd33;
	div.rn.f64 	%fd38, %fd35, %fd37;
	st.global.f64 	[%rd5], %fd38;
$L__BB0_23:
	add.s32 	%r64, %r83, 3;
	setp.eq.s32 	%p16, %r81, %r64;
	@%p16 bra 	$L__BB0_25;
	ld.global.f64 	%fd39, [%rd5];
	ld.global.nc.f64 	%fd40, [%rd4];
	ld.global.nc.f64 	%fd41, [%rd91+-8];
	sub.f64 	%fd42, %fd40, %fd41;
	mul.f64 	%fd43, %fd39, %fd42;
	ld.global.nc.f64 	%fd44, [%rd6];
	sub.f64 	%fd45, %fd44, %fd41;
	div.rn.f64 	%fd46, %fd43, %fd45;
	st.global.f64 	[%rd5], %fd46;
$L__BB0_25:
	add.s32 	%r65, %r83, 4;
	setp.eq.s32 	%p17, %r81, %r65;
	@%p17 bra 	$L__BB0_27;
	ld.global.f64 	%fd47, [%rd5];
	ld.global.nc.f64 	%fd48, [%rd4];
	ld.global.nc.f64 	%fd49, [%rd91];
	sub.f64 	%fd50, %fd48, %fd49;
	mul.f64 	%fd51, %fd47, %fd50;
	ld.global.nc.f64 	%fd52, [%rd6];
	sub.f64 	%fd53, %fd52, %fd49;
	div.rn.f64 	%fd54, %fd51, %fd53;
	st.global.f64 	[%rd5], %fd54;
$L__BB0_27:
	add.s32 	%r66, %r83, 5;
	setp.eq.s32 	%p18, %r81, %r66;
	@%p18 bra 	$L__BB0_29;
	ld.global.f64 	%fd55, [%rd5];
	ld.global.nc.f64 	%fd56, [%rd4];
	ld.global.nc.f64 	%fd57, [%rd91+8];
	sub.f64 	%fd58, %fd56, %fd57;
	mul.f64 	%fd59, %fd55, %fd58;
	ld.global.nc.f64 	%fd60, [%rd6];
	sub.f64 	%fd61, %fd60, %fd57;
	div.rn.f64 	%fd62, %fd59, %fd61;
	st.global.f64 	[%rd5], %fd62;
$L__BB0_29:
	add.s32 	%r67, %r83, 6;
	setp.eq.s32 	%p19, %r81, %r67;
	@%p19 bra 	$L__BB0_31;
	ld.global.f64 	%fd63, [%rd5];
	ld.global.nc.f64 	%fd64, [%rd4];
	ld.global.nc.f64 	%fd65, [%rd91+16];
	sub.f64 	%fd66, %fd64, %fd65;
	mul.f64 	%fd67, %fd63, %fd66;
	ld.global.nc.f64 	%fd68, [%rd6];
	sub.f64 	%fd69, %fd68, %fd65;
	div.rn.f64 	%fd70, %fd67, %fd69;
	st.global.f64 	[%rd5], %fd70;
$L__BB0_31:
	add.s32 	%r68, %r83, 7;
	setp.eq.s32 	%p20, %r81, %r68;
	@%p20 bra 	$L__BB0_33;
	ld.global.f64 	%fd71, [%rd5];
	ld.global.nc.f64 	%fd72, [%rd4];
	ld.global.nc.f64 	%fd73, [%rd91+24];
	sub.f64 	%fd74, %fd72, %fd73;
	mul.f64 	%fd75, %fd71, %fd74;
	ld.global.nc.f64 	%fd76, [%rd6];
	sub.f64 	%fd77, %fd76, %fd73;
	div.rn.f64 	%fd78, %fd75, %fd77;
	st.global.f64 	[%rd5], %fd78;
$L__BB0_33:
	add.s32 	%r83, %r83, 8;
	add.s32 	%r82, %r82, 8;
	add.s64 	%rd91, %rd91, 64;
	setp.ne.s32 	%p21, %r83, %r11;
	mov.u32 	%r85, %r11;
	@%p21 bra 	$L__BB0_17;
$L__BB0_34:
	setp.eq.s32 	%p22, %r2, 0;
	@%p22 bra 	$L__BB0_54;
	add.s32 	%r69, %r2, -1;
	setp.lt.u32 	%p23, %r69, 3;
	@%p23 bra 	$L__BB0_45;
	setp.eq.s32 	%p24, %r81, %r85;
	mul.wide.u32 	%rd46, %r85, 8;
	add.s64 	%rd10, %rd1, %rd46;
	@%p24 bra 	$L__BB0_38;
	ld.global.f64 	%fd79, [%rd5];
	ld.global.nc.f64 	%fd80, [%rd4];
	ld.global.nc.f64 	%fd81, [%rd10];
	sub.f64 	%fd82, %fd80, %fd81;
	mul.f64 	%fd83, %fd79, %fd82;
	ld.global.nc.f64 	%fd84, [%rd6];
	sub.f64 	%fd85, %fd84, %fd81;
	div.rn.f64 	%fd86, %fd83, %fd85;
	st.global.f64 	[%rd5], %fd86;
$L__BB0_38:
	add.s32 	%r70, %r85, 1;
	setp.eq.s32 	%p25, %r81, %r70;
	@%p25 bra 	$L__BB0_40;
	ld.global.f64 	%fd87, [%rd5];
	ld.global.nc.f64 	%fd88, [%rd4];
	ld.global.nc.f64 	%fd89, [%rd10+8];
	sub.f64 	%fd90, %fd88, %fd89;
	mul.f64 	%fd91, %fd87, %fd90;
	ld.global.nc.f64 	%fd92, [%rd6];
	sub.f64 	%fd93, %fd92, %fd89;
	div.rn.f64 	%fd94, %fd91, %fd93;
	st.global.f64 	[%rd5], %fd94;
$L__BB0_40:
	add.s32 	%r71, %r85, 2;
	setp.eq.s32 	%p26, %r81, %r71;
	@%p26 bra 	$L__BB0_42;
	ld.global.f64 	%fd95, [%rd5];
	ld.global.nc.f64 	%fd96, [%rd4];
	ld.global.nc.f64 	%fd97, [%rd10+16];
	sub.f64 	%fd98, %fd96, %fd97;
	mul.f64 	%fd99, %fd95, %fd98;
	ld.global.nc.f64 	%fd100, [%rd6];
	sub.f64 	%fd101, %fd100, %fd97;
	div.rn.f64 	%fd102, %fd99, %fd101;
	st.global.f64 	[%rd5], %fd102;
$L__BB0_42:
	add.s32 	%r72, %r85, 3;
	setp.eq.s32 	%p27, %r81, %r72;
	@%p27 bra 	$L__BB0_44;
	ld.global.f64 	%fd103, [%rd5];
	ld.global.nc.f64 	%fd104, [%rd4];
	ld.global.nc.f64 	%fd105, [%rd10+24];
	sub.f64 	%fd106, %fd104, %fd105;
	mul.f64 	%fd107, %fd103, %fd106;
	ld.global.nc.f64 	%fd108, [%rd6];
	sub.f64 	%fd109, %fd108, %fd105;
	div.rn.f64 	%fd110, %fd107, %fd109;
	st.global.f64 	[%rd5], %fd110;
$L__BB0_44:
	add.s32 	%r85, %r85, 4;
$L__BB0_45:
	setp.eq.s32 	%p28, %r10, 0;
	@%p28 bra 	$L__BB0_54;
	setp.eq.s32 	%p29, %r10, 1;
	@%p29 bra 	$L__BB0_52;
	setp.eq.s32 	%p30, %r81, %r85;
	mul.wide.u32 	%rd47, %r85, 8;
	add.s64 	%rd11, %rd1, %rd47;
	@%p30 bra 	$L__BB0_49;
	ld.global.f64 	%fd111, [%rd5];
	ld.global.nc.f64 	%fd112, [%rd4];
	ld.global.nc.f64 	%fd113, [%rd11];
	sub.f64 	%fd114, %fd112, %fd113;
	mul.f64 	%fd115, %fd111, %fd114;
	ld.global.nc.f64 	%fd116, [%rd6];
	sub.f64 	%fd117, %fd116, %fd113;
	div.rn.f64 	%fd118, %fd115, %fd117;
	st.global.f64 	[%rd5], %fd118;
$L__BB0_49:
	add.s32 	%r73, %r85, 1;
	setp.eq.s32 	%p31, %r81, %r73;
	@%p31 bra 	$L__BB0_51;
	ld.global.f64 	%fd119, [%rd5];
	ld.global.nc.f64 	%fd120, [%rd4];
	ld.global.nc.f64 	%fd121, [%rd11+8];
	sub.f64 	%fd122, %fd120, %fd121;
	mul.f64 	%fd123, %fd119, %fd122;
	ld.global.nc.f64 	%fd124, [%rd6];
	sub.f64 	%fd125, %fd124, %fd121;
	div.rn.f64 	%fd126, %fd123, %fd125;
	st.global.f64 	[%rd5], %fd126;
$L__BB0_51:
	add.s32 	%r85, %r85, 2;
$L__BB0_52:
	setp.eq.s32 	%p32, %r12, 0;
	setp.eq.s32 	%p33, %r81, %r85;
	or.pred  	%p34, %p32, %p33;
	@%p34 bra 	$L__BB0_54;
	ld.global.f64 	%fd127, [%rd5];
	ld.global.nc.f64 	%fd128, [%rd4];
	mul.wide.u32 	%rd48, %r85, 8;
	add.s64 	%rd49, %rd1, %rd48;
	ld.global.nc.f64 	%fd129, [%rd49];
	sub.f64 	%fd130, %fd128, %fd129;
	mul.f64 	%fd131, %fd127, %fd130;
	ld.global.nc.f64 	%fd132, [%rd6];
	sub.f64 	%fd133, %fd132, %fd129;
	div.rn.f64 	%fd134, %fd131, %fd133;
	st.global.f64 	[%rd5], %fd134;
$L__BB0_54:
	add.s32 	%r81, %r81, 1;
	setp.eq.s32 	%p35, %r81, %r46;
	@%p35 bra 	$L__BB0_55;
	bra.uni 	$L__BB0_15;
$L__BB0_55:
	and.b32  	%r17, %r46, 15;
	setp.lt.u32 	%p36, %r46, 16;
	mov.f64 	%fd231, 0d0000000000000000;
	mov.b32 	%r89, 0;
	@%p36 bra 	$L__BB0_58;
	and.b32  	%r89, %r46, 2147483632;
	neg.s32 	%r88, %r89;
	shl.b32 	%r20, %r47, 4;
	mov.f64 	%fd231, 0d0000000000000000;
	mul.wide.s32 	%rd52, %r47, 8;
	mov.u32 	%r87, %r1;
$L__BB0_57:
	.pragma "nounroll";
	mul.wide.s32 	%rd50, %r87, 8;
	add.s64 	%rd51, %rd2, %rd50;
	ld.global.f64 	%fd138, [%rd51];
	abs.f64 	%fd139, %fd138;
	add.f64 	%fd140, %fd231, %fd139;
	add.s64 	%rd53, %rd51, %rd52;
	ld.global.f64 	%fd141, [%rd53];
	abs.f64 	%fd142, %fd141;
	add.f64 	%fd143, %fd140, %fd142;
	add.s64 	%rd54, %rd53, %rd52;
	ld.global.f64 	%fd144, [%rd54];
	abs.f64 	%fd145, %fd144;
	add.f64 	%fd146, %fd143, %fd145;
	add.s64 	%rd55, %rd54, %rd52;
	ld.global.f64 	%fd147, [%rd55];
	abs.f64 	%fd148, %fd147;
	add.f64 	%fd149, %fd146, %fd148;
	add.s64 	%rd56, %rd55, %rd52;
	ld.global.f64 	%fd150, [%rd56];
	abs.f64 	%fd151, %fd150;
	add.f64 	%fd152, %fd149, %fd151;
	add.s64 	%rd57, %rd56, %rd52;
	ld.global.f64 	%fd153, [%rd57];
	abs.f64 	%fd154, %fd153;
	add.f64 	%fd155, %fd152, %fd154;
	add.s64 	%rd58, %rd57, %rd52;
	ld.global.f64 	%fd156, [%rd58];
	abs.f64 	%fd157, %fd156;
	add.f64 	%fd158, %fd155, %fd157;
	add.s64 	%rd59, %rd58, %rd52;
	ld.global.f64 	%fd159, [%rd59];
	abs.f64 	%fd160, %fd159;
	add.f64 	%fd161, %fd158, %fd160;
	add.s64 	%rd60, %rd59, %rd52;
	ld.global.f64 	%fd162, [%rd60];
	abs.f64 	%fd163, %fd162;
	add.f64 	%fd164, %fd161, %fd163;
	add.s64 	%rd61, %rd60, %rd52;
	ld.global.f64 	%fd165, [%rd61];
	abs.f64 	%fd166, %fd165;
	add.f64 	%fd167, %fd164, %fd166;
	add.s64 	%rd62, %rd61, %rd52;
	ld.global.f64 	%fd168, [%rd62];
	abs.f64 	%fd169, %fd168;
	add.f64 	%fd170, %fd167, %fd169;
	add.s64 	%rd63, %rd62, %rd52;
	ld.global.f64 	%fd171, [%rd63];
	abs.f64 	%fd172, %fd171;
	add.f64 	%fd173, %fd170, %fd172;
	add.s64 	%rd64, %rd63, %rd52;
	ld.global.f64 	%fd174, [%rd64];
	abs.f64 	%fd175, %fd174;
	add.f64 	%fd176, %fd173, %fd175;
	add.s64 	%rd65, %rd64, %rd52;
	ld.global.f64 	%fd177, [%rd65];
	abs.f64 	%fd178, %fd177;
	add.f64 	%fd179, %fd176, %fd178;
	add.s64 	%rd66, %rd65, %rd52;
	ld.global.f64 	%fd180, [%rd66];
	abs.f64 	%fd181, %fd180;
	add.f64 	%fd182, %fd179, %fd181;
	add.s64 	%rd67, %rd66, %rd52;
	ld.global.f64 	%fd183, [%rd67];
	abs.f64 	%fd184, %fd183;
	add.f64 	%fd231, %fd182, %fd184;
	add.s32 	%r88, %r88, 16;
	add.s32 	%r87, %r87, %r20;
	setp.ne.s32 	%p37, %r88, 0;
	@%p37 bra 	$L__BB0_57;
$L__BB0_58:
	setp.eq.s32 	%p38, %r17, 0;
	@%p38 bra 	$L__BB0_67;
	setp.lt.u32 	%p39, %r17, 8;
	@%p39 bra 	$L__BB0_61;
	mad.lo.s32 	%r75, %r89, %r47, %r1;
	mul.wide.s32 	%rd68, %r75, 8;
	add.s64 	%rd69, %rd2, %rd68;
	ld.global.f64 	%fd186, [%rd69];
	abs.f64 	%fd187, %fd186;
	add.f64 	%fd188, %fd231, %fd187;
	mul.wide.s32 	%rd70, %r47, 8;
	add.s64 	%rd71, %rd69, %rd70;
	ld.global.f64 	%fd189, [%rd71];
	abs.f64 	%fd190, %fd189;
	add.f64 	%fd191, %fd188, %fd190;
	add.s64 	%rd72, %rd71, %rd70;
	ld.global.f64 	%fd192, [%rd72];
	abs.f64 	%fd193, %fd192;
	add.f64 	%fd194, %fd191, %fd193;
	add.s64 	%rd73, %rd72, %rd70;
	ld.global.f64 	%fd195, [%rd73];
	abs.f64 	%fd196, %fd195;
	add.f64 	%fd197, %fd194, %fd196;
	add.s64 	%rd74, %rd73, %rd70;
	ld.global.f64 	%fd198, [%rd74];
	abs.f64 	%fd199, %fd198;
	add.f64 	%fd200, %fd197, %fd199;
	add.s64 	%rd75, %rd74, %rd70;
	ld.global.f64 	%fd201, [%rd75];
	abs.f64 	%fd202, %fd201;
	add.f64 	%fd203, %fd200, %fd202;
	add.s64 	%rd76, %rd75, %rd70;
	ld.global.f64 	%fd204, [%rd76];
	abs.f64 	%fd205, %fd204;
	add.f64 	%fd206, %fd203, %fd205;
	add.s64 	%rd77, %rd76, %rd70;
	ld.global.f64 	%fd207, [%rd77];
	abs.f64 	%fd208, %fd207;
	add.f64 	%fd231, %fd206, %fd208;
	add.s32 	%r89, %r89, 8;
$L__BB0_61:
	setp.eq.s32 	%p40, %r2, 0;
	@%p40 bra 	$L__BB0_67;
	setp.lt.u32 	%p41, %r2, 4;
	@%p41 bra 	$L__BB0_64;
	mad.lo.s32 	%r76, %r89, %r47, %r1;
	mul.wide.s32 	%rd78, %r76, 8;
	add.s64 	%rd79, %rd2, %rd78;
	ld.global.f64 	%fd210, [%rd79];
	abs.f64 	%fd211, %fd210;
	add.f64 	%fd212, %fd231, %fd211;
	mul.wide.s32 	%rd80, %r47, 8;
	add.s64 	%rd81, %rd79, %rd80;
	ld.global.f64 	%fd213, [%rd81];
	abs.f64 	%fd214, %fd213;
	add.f64 	%fd215, %fd212, %fd214;
	add.s64 	%rd82, %rd81, %rd80;
	ld.global.f64 	%fd216, [%rd82];
	abs.f64 	%fd217, %fd216;
	add.f64 	%fd218, %fd215, %fd217;
	add.s64 	%rd83, %rd82, %rd80;
	ld.global.f64 	%fd219, [%rd83];
	abs.f64 	%fd220, %fd219;
	add.f64 	%fd231, %fd218, %fd220;
	add.s32 	%r89, %r89, 4;
$L__BB0_64:
	setp.eq.s32 	%p42, %r10, 0;
	@%p42 bra 	$L__BB0_67;
	mad.lo.s32 	%r93, %r89, %r47, %r1;
	neg.s32 	%r92, %r10;
$L__BB0_66:
	.pragma "nounroll";
	mul.wide.s32 	%rd84, %r93, 8;
	add.s64 	%rd85, %rd2, %rd84;
	ld.global.f64 	%fd221, [%rd85];
	abs.f64 	%fd222, %fd221;
	add.f64 	%fd231, %fd231, %fd222;
	add.s32 	%r93, %r93, %r47;
	add.s32 	%r92, %r92, 1;
	setp.ne.s32 	%p43, %r92, 0;
	@%p43 bra 	$L__BB0_66;
$L__BB0_67:
	mul.wide.s32 	%rd86, %r1, 8;
	add.s64 	%rd87, %rd3, %rd86;
	st.global.f64 	[%rd87], %fd231;
$L__BB0_68:
	ret;
$L__BB0_69:
	mul.wide.s32 	%rd88, %r1, 8;
	add.s64 	%rd89, %rd3, %rd88;
	mov.b64 	%rd90, 4607182418800017408;
	st.global.u64 	[%rd89], %rd90;
	bra.uni 	$L__BB0_68;

}


// ===== COMPILED SASS (sm_100) =====

	.target	sm_100

	.elftype	@"ET_EXEC"


//--------------------- .note.nv.tkinfo           --------------------------
	.section	.note.nv.tkinfo,"",@"SHT_NOTE"
	.sectionflags	@"SHF_NOTE_NV_TKINFO"
	.tkinfo
        /*0018*/ 	.word	0x00000002
        /*0030*/ 	.string	""
        /*0030*/ 	.string	"ptxas"
        /*0030*/ 	.string	"Cuda compilation tools, release 13.0, V13.0.88"
        /*0030*/ 	.string	"Build cuda_13.0.r13.0/compiler.36424714_0"
        /*0030*/ 	.string	"-arch sm_100 -m 64 "



//--------------------- .note.nv.cuinfo           --------------------------
	.section	.note.nv.cuinfo,"",@"SHT_NOTE"
	.sectionflags	@"SHF_NOTE_NV_CUINFO"
        /*0018*/ 	.short	0x0002
        /*001a*/ 	.short	0x0064
        /*001c*/ 	.short	0x0082
	.zero		2


//--------------------- .nv.info                  --------------------------
	.section	.nv.info,"",@"SHT_CUDA_INFO"
	.align	4


	//----- nvinfo : EIATTR_REGCOUNT
	.align		4
        /*0000*/ 	.byte	0x04, 0x2f
        /*0002*/ 	.short	(.L_1 - .L_0)
	.align		4
.L_0:
        /*0004*/ 	.word	index@(_Z6kernelPdS_PKdS1_ii)
        /*0008*/ 	.word	0x00000020


	//----- nvinfo : EIATTR_FRAME_SIZE
	.align		4
.L_1:
        /*000c*/ 	.byte	0x04, 0x11
        /*000e*/ 	.short	(.L_3 - .L_2)
	.align		4
.L_2:
        /*0010*/ 	.word	index@($__internal_0_$__cuda_sm20_div_rn_f64_full)
        /*0014*/ 	.word	0x00000000


	//----- nvinfo : EIATTR_FRAME_SIZE
	.align		4
.L_3:
        /*0018*/ 	.byte	0x04, 0x11
        /*001a*/ 	.short	(.L_5 - .L_4)
	.align		4
.L_4:
        /*001c*/ 	.word	index@(_Z6kernelPdS_PKdS1_ii)
        /*0020*/ 	.word	0x00000000


	//----- nvinfo : EIATTR_MIN_STACK_SIZE
	.align		4
.L_5:
        /*0024*/ 	.byte	0x04, 0x12
        /*0026*/ 	.short	(.L_7 - .L_6)
	.align		4
.L_6:
        /*0028*/ 	.word	index@(_Z6kernelPdS_PKdS1_ii)
        /*002c*/ 	.word	0x00000000
.L_7:


//--------------------- .nv.compat                --------------------------
	.section	.nv.compat,"",@"SHT_CUDA_COMPAT_INFO"
	.align	4
        /*0000*/ 	.byte	0x02, 0x09, 0x00, 0x00, 0x02, 0x02, 0x01, 0x00, 0x02, 0x05, 0x05, 0x00, 0x03, 0x07, 0x01, 0x01
        /*0010*/ 	.byte	0x02, 0x03, 0x00, 0x00, 0x02, 0x06, 0x01, 0x00, 0x04, 0x0b, 0x08, 0x00, 0x01, 0x00, 0x00, 0x00
        /*0020*/ 	.byte	0x00, 0x00, 0x00, 0x00


//--------------------- .nv.info._Z6kernelPdS_PKdS1_ii --------------------------
	.section	.nv.info._Z6kernelPdS_PKdS1_ii,"",@"SHT_CUDA_INFO"
	.sectionflags	@""
	.align	4


	//----- nvinfo : EIATTR_CUDA_API_VERSION
	.align		4
        /*0000*/ 	.byte	0x04, 0x37
        /*0002*/ 	.short	(.L_9 - .L_8)
.L_8:
        /*0004*/ 	.word	0x00000082


	//----- nvinfo : EIATTR_KPARAM_INFO
	.align		4
.L_9:
        /*0008*/ 	.byte	0x04, 0x17
        /*000a*/ 	.short	(.L_11 - .L_10)
.L_10:
        /*000c*/ 	.word	0x00000000
        /*0010*/ 	.short	0x0005
        /*0012*/ 	.short	0x0024
        /*0014*/ 	.byte	0x00, 0xf0, 0x11, 0x00


	//----- nvinfo : EIATTR_KPARAM_INFO
	.align		4
.L_11:
        /*0018*/ 	.byte	0x04, 0x17
        /*001a*/ 	.short	(.L_13 - .L_12)
.L_12:
        /*001c*/ 	.word	0x00000000
        /*0020*/ 	.short	0x0004
        /*0022*/ 	.short	0x0020
        /*0024*/ 	.byte	0x00, 0xf0, 0x11, 0x00


	//----- nvinfo : EIATTR_KPARAM_INFO
	.align		4
.L_13:
        /*0028*/ 	.byte	0x04, 0x17
        /*002a*/ 	.short	(.L_15 - .L_14)
.L_14:
        /*002c*/ 	.word	0x00000000
        /*0030*/ 	.short	0x0003
        /*0032*/ 	.short	0x0018
        /*0034*/ 	.byte	0x00, 0xf5, 0x21, 0x00


	//----- nvinfo : EIATTR_KPARAM_INFO
	.align		4
.L_15:
        /*0038*/ 	.byte	0x04, 0x17
        /*003a*/ 	.short	(.L_17 - .L_16)
.L_16:
        /*003c*/ 	.word	0x00000000
        /*0040*/ 	.short	0x0002
        /*0042*/ 	.short	0x0010
        /*0044*/ 	.byte	0x00, 0xf5, 0x21, 0x00


	//----- nvinfo : EIATTR_KPARAM_INFO
	.align		4
.L_17:
        /*0048*/ 	.byte	0x04, 0x17
        /*004a*/ 	.short	(.L_19 - .L_18)
.L_18:
        /*004c*/ 	.word	0x00000000
        /*0050*/ 	.short	0x0001
        /*0052*/ 	.short	0x0008
        /*0054*/ 	.byte	0x00, 0xf5, 0x21, 0x00


	//----- nvinfo : EIATTR_KPARAM_INFO
	.align		4
.L_19:
        /*0058*/ 	.byte	0x04, 0x17
        /*005a*/ 	.short	(.L_21 - .L_20)
.L_20:
        /*005c*/ 	.word	0x00000000
        /*0060*/ 	.short	0x0000
        /*0062*/ 	.short	0x0000
        /*0064*/ 	.byte	0x00, 0xf5, 0x21, 0x00


	//----- nvinfo : EIATTR_SPARSE_MMA_MASK
	.align		4
.L_21:
        /*0068*/ 	.byte	0x03, 0x50
        /*006a*/ 	.short	0x0000


	//----- nvinfo : EIATTR_MAXREG_COUNT
	.align		4
        /*006c*/ 	.byte	0x03, 0x1b
        /*006e*/ 	.short	0x00ff


	//----- nvinfo : EIATTR_MERCURY_ISA_VERSION
	.align		4
        /*0070*/ 	.byte	0x03, 0x5f
        /*0072*/ 	.short	0x0101


	//----- nvinfo : EIATTR_VRC_CTA_INIT_COUNT
	.align		4
        /*0074*/ 	.byte	0x02, 0x4a
	.zero		1
	.zero		1


	//----- nvinfo : EIATTR_EXIT_INSTR_OFFSETS
	.align		4
        /*0078*/ 	.byte	0x04, 0x1c
        /*007a*/ 	.short	(.L_23 - .L_22)


	//   ....[0]....
.L_22:
        /*007c*/ 	.word	0x00000070


	//   ....[1]....
        /*0080*/ 	.word	0x00003080


	//   ....[2]....
        /*0084*/ 	.word	0x000030e0


	//----- nvinfo : EIATTR_CRS_STACK_SIZE
	.align		4
.L_23:
        /*0088*/ 	.byte	0x04, 0x1e
        /*008a*/ 	.short	(.L_25 - .L_24)
.L_24:
        /*008c*/ 	.word	0x00000000


	//----- nvinfo : EIATTR_CBANK_PARAM_SIZE
	.align		4
.L_25:
        /*0090*/ 	.byte	0x03, 0x19
        /*0092*/ 	.short	0x0028


	//----- nvinfo : EIATTR_PARAM_CBANK
	.align		4
        /*0094*/ 	.byte	0x04, 0x0a
        /*0096*/ 	.short	(.L_27 - .L_26)
	.align		4
.L_26:
        /*0098*/ 	.word	index@(.nv.constant0._Z6kernelPdS_PKdS1_ii)
        /*009c*/ 	.short	0x0380
        /*009e*/ 	.short	0x0028


	//----- nvinfo : EIATTR_SW_WAR
	.align		4
.L_27:
        /*00a0*/ 	.byte	0x04, 0x36
        /*00a2*/ 	.short	(.L_29 - .L_28)
.L_28:
        /*00a4*/ 	.word	0x00000008
.L_29:


//--------------------- .nv.callgraph             --------------------------
	.section	.nv.callgraph,"",@"SHT_CUDA_CALLGRAPH"
	.align	4
	.sectionentsize	8
	.align		4
        /*0000*/ 	.word	0x00000000
	.align		4
        /*0004*/ 	.word	0xffffffff
	.align		4
        /*0008*/ 	.word	0x00000000
	.align		4
        /*000c*/ 	.word	0xfffffffe
	.align		4
        /*0010*/ 	.word	0x00000000
	.align		4
        /*0014*/ 	.word	0xfffffffd
	.align		4
        /*0018*/ 	.word	0x00000000
	.align		4
        /*001c*/ 	.word	0xfffffffc


//--------------------- .text._Z6kernelPdS_PKdS1_ii --------------------------
	.section	.text._Z6kernelPdS_PKdS1_ii,"ax",@progbits
	.align	128
        .global         _Z6kernelPdS_PKdS1_ii
        .type           _Z6kernelPdS_PKdS1_ii,@function
        .size           _Z6kernelPdS_PKdS1_ii,(.L_x_68 - _Z6kernelPdS_PKdS1_ii)
        .other          _Z6kernelPdS_PKdS1_ii,@"STO_CUDA_ENTRY STV_DEFAULT"
_Z6kernelPdS_PKdS1_ii:
.text._Z6kernelPdS_PKdS1_ii:
[----:B------:R-:W-:Y:S01]  /*0000*/  LDC R1, c[0x0][0x37c] ;  /* 0x0000df00ff017b82 */ /* 0x000fe20000000800 */
[----:B------:R-:W0:Y:S07]  /*0010*/  S2R R5, SR_TID.X ;  /* 0x0000000000057919 */ /* 0x000e2e0000002100 */
[----:B------:R-:W0:Y:S08]  /*0020*/  S2UR UR4, SR_CTAID.X ;  /* 0x00000000000479c3 */ /* 0x000e300000002500 */
[----:B------:R-:W0:Y:S08]  /*0030*/  LDC R2, c[0x0][0x360] ;  /* 0x0000d800ff027b82 */ /* 0x000e300000000800 */
[----:B------:R-:W1:Y:S01]  /*0040*/  LDC R3, c[0x0][0x3a4] ;  /* 0x0000e900ff037b82 */ /* 0x000e620000000800 */
[----:B0-----:R-:W-:-:S05]  /*0050*/  IMAD R2, R2, UR4, R5 ;  /* 0x0000000402027c24 */ /* 0x001fca000f8e0205 */
[----:B-1----:R-:W-:-:S13]  /*0060*/  ISETP.GE.AND P0, PT, R2, R3, PT ;  /* 0x000000030200720c */ /* 0x002fda0003f06270 */
[----:B------:R-:W-:Y:S05]  /*0070*/  @P0 EXIT ;  /* 0x000000000000094d */ /* 0x000fea0003800000 */
[----:B------:R-:W0:Y:S01]  /*0080*/  LDCU UR6, c[0x0][0x3a0] ;  /* 0x00007400ff0677ac */ /* 0x000e220008000800 */
[----:B------:R-:W1:Y:S01]  /*0090*/  LDCU.64 UR12, c[0x0][0x358] ;  /* 0x00006b00ff0c77ac */ /* 0x000e620008000a00 */
[----:B0-----:R-:W-:-:S09]  /*00a0*/  UISETP.NE.AND UP0, UPT, UR6, 0x1, UPT ;  /* 0x000000010600788c */ /* 0x001fd2000bf05270 */
[----:B-1----:R-:W-:Y:S05]  /*00b0*/  BRA.U !UP0, `(.L_x_0) ;  /* 0x0000002d08f47547 */ /* 0x002fea000b800000 */
[----:B------:R-:W-:Y:S01]  /*00c0*/  UISETP.GE.AND UP0, UPT, UR6, 0x1, UPT ;  /* 0x000000010600788c */ /* 0x000fe2000bf06270 */
[----:B------:R-:W-:-:S08]  /*00d0*/  CS2R R12, SRZ ;  /* 0x00000000000c7805 */ /* 0x000fd0000001ff00 */
[----:B------:R-:W-:Y:S05]  /*00e0*/  BRA.U !UP0, `(.L_x_1) ;  /* 0x0000002d08d87547 */ /* 0x000fea000b800000 */
[----:B------:R-:W-:Y:S02]  /*00f0*/  UISETP.GE.U32.AND UP1, UPT, UR6, 0x8, UPT ;  /* 0x000000080600788c */ /* 0x000fe4000bf26070 */
[----:B------:R-:W-:Y:S01]  /*0100*/  ULOP3.LUT UR11, UR6, 0x7, URZ, 0xc0, !UPT ;  /* 0x00000007060b7892 */ /* 0x000fe2000f8ec0ff */
[----:B------:R-:W-:-:S03]  /*0110*/  UMOV UR4, URZ ;  /* 0x000000ff00047c82 */ /* 0x000fc60008000000 */
[----:B------:R-:W-:-:S03]  /*0120*/  UISETP.NE.AND UP0, UPT, UR11, URZ, UPT ;  /* 0x000000ff0b00728c */ /* 0x000fc6000bf05270 */
[----:B------:R-:W-:Y:S08]  /*0130*/  BRA.U !UP1, `(.L_x_2) ;  /* 0x0000000109647547 */ /* 0x000ff0000b800000 */
[----:B------:R-:W0:Y:S01]  /*0140*/  LDC.64 R20, c[0x0][0x388] ;  /* 0x0000e200ff147b82 */ /* 0x000e220000000a00 */
[----:B------:R-:W-:Y:S01]  /*0150*/  ULOP3.LUT UR4, UR6, 0x7ffffff8, URZ, 0xc0, !UPT ;  /* 0x7ffffff806047892 */ /* 0x000fe2000f8ec0ff */
[----:B------:R-:W-:-:S11]  /*0160*/  UMOV UR5, URZ ;  /* 0x000000ff00057c82 */ /* 0x000fd60008000000 */
.L_x_3:
[----:B-1----:R-:W-:Y:S01]  /*0170*/  IMAD R5, R3, UR5, R2 ;  /* 0x0000000503057c24 */ /* 0x002fe2000f8e0202 */
[----:B------:R-:W-:Y:S01]  /*0180*/  UIADD3 UR5, UPT, UPT, UR5, 0x8, URZ ;  /* 0x0000000805057890 */ /* 0x000fe2000fffe0ff */
[----:B------:R-:W-:Y:S02]  /*0190*/  IMAD.MOV.U32 R22, RZ, RZ, 0x0 ;  /* 0x00000000ff167424 */ /* 0x000fe400078e00ff */
[----:B0-----:R-:W-:Y:S01]  /*01a0*/  IMAD.WIDE R4, R5, 0x8, R20 ;  /* 0x0000000805047825 */ /* 0x001fe200078e0214 */
[----:B------:R-:W-:-:S03]  /*01b0*/  UISETP.NE.AND UP1, UPT, UR5, UR4, UPT ;  /* 0x000000040500728c */ /* 0x000fc6000bf25270 */
[----:B------:R-:W-:Y:S02]  /*01c0*/  IMAD.MOV.U32 R23, RZ, RZ, 0x3ff00000 ;  /* 0x3ff00000ff177424 */ /* 0x000fe400078e00ff */
[----:B------:R-:W-:-:S03]  /*01d0*/  IMAD.WIDE R6, R3, 0x8, R4 ;  /* 0x0000000803067825 */ /* 0x000fc600078e0204 */
[----:B------:R1:W-:Y:S01]  /*01e0*/  STG.E.64 desc[UR12][R4.64], R22 ;  /* 0x0000001604007986 */ /* 0x0003e2000c101b0c */
[----:B------:R-:W-:-:S03]  /*01f0*/  IMAD.WIDE R8, R3, 0x8, R6 ;  /* 0x0000000803087825 */ /* 0x000fc600078e0206 */
[----:B------:R1:W-:Y:S04]  /*0200*/  STG.E.64 desc[UR12][R6.64], R22 ;  /* 0x0000001606007986 */ /* 0x0003e8000c101b0c */
[----:B------:R1:W-:Y:S01]  /*0210*/  STG.E.64 desc[UR12][R8.64], R22 ;  /* 0x0000001608007986 */ /* 0x0003e2000c101b0c */
[----:B------:R-:W-:-:S05]  /*0220*/  IMAD.WIDE R10, R3, 0x8, R8 ;  /* 0x00000008030a7825 */ /* 0x000fca00078e0208 */
        /* <DEDUP_REMOVED lines=9> */
[----:B------:R-:W-:Y:S05]  /*02c0*/  BRA.U UP1, `(.L_x_3) ;  /* 0xfffffffd01a87547 */ /* 0x000fea000b83ffff */
.L_x_2:
[----:B------:R-:W-:Y:S05]  /*02d0*/  BRA.U !UP0, `(.L_x_4) ;  /* 0x0000000108a07547 */ /* 0x000fea000b800000 */
[----:B------:R-:W-:Y:S02]  /*02e0*/  UISETP.GE.U32.AND UP0, UPT, UR11, 0x4, UPT ;  /* 0x000000040b00788c */ /* 0x000fe4000bf06070 */
[----:B------:R-:W-:-:S04]  /*02f0*/  ULOP3.LUT UR5, UR6, 0x3, URZ, 0xc0, !UPT ;  /* 0x0000000306057892 */ /* 0x000fc8000f8ec0ff */
[----:B------:R-:W-:-:S03]  /*0300*/  UISETP.NE.AND UP1, UPT, UR5, URZ, UPT ;  /* 0x000000ff0500728c */ /* 0x000fc6000bf25270 */
[----:B------:R-:W-:Y:S08]  /*0310*/  BRA.U !UP0, `(.L_x_5) ;  /* 0x0000000108347547 */ /* 0x000ff0000b800000 */
[----:B-1----:R-:W0:Y:S01]  /*0320*/  LDC.64 R4, c[0x0][0x388] ;  /* 0x0000e200ff047b82 */ /* 0x002e220000000a00 */
[----:B------:R-:W-:Y:S02]  /*0330*/  IMAD R7, R3, UR4, R2 ;  /* 0x0000000403077c24 */ /* 0x000fe4000f8e0202 */
[----:B------:R-:W-:Y:S02]  /*0340*/  HFMA2 R12, -RZ, RZ, 0, 0 ;  /* 0x00000000ff0c7431 */ /* 0x000fe400000001ff */
[----:B------:R-:W-:Y:S01]  /*0350*/  IMAD.MOV.U32 R13, RZ, RZ, 0x3ff00000 ;  /* 0x3ff00000ff0d7424 */ /* 0x000fe200078e00ff */
[----:B------:R-:W-:Y:S01]  /*0360*/  UIADD3 UR4, UPT, UPT, UR4, 0x4, URZ ;  /* 0x0000000404047890 */ /* 0x000fe2000fffe0ff */
[----:B0-----:R-:W-:-:S05]  /*0370*/  IMAD.WIDE R4, R7, 0x8, R4 ;  /* 0x0000000807047825 */ /* 0x001fca00078e0204 */
[----:B------:R0:W-:Y:S01]  /*0380*/  STG.E.64 desc[UR12][R4.64], R12 ;  /* 0x0000000c04007986 */ /* 0x0001e2000c101b0c */
[----:B------:R-:W-:-:S05]  /*0390*/  IMAD.WIDE R6, R3, 0x8, R4 ;  /* 0x0000000803067825 */ /* 0x000fca00078e0204 */
[----:B------:R0:W-:Y:S01]  /*03a0*/  STG.E.64 desc[UR12][R6.64], R12 ;  /* 0x0000000c06007986 */ /* 0x0001e2000c101b0c */
[----:B------:R-:W-:-:S05]  /*03b0*/  IMAD.WIDE R8, R3, 0x8, R6 ;  /* 0x0000000803087825 */ /* 0x000fca00078e0206 */
[----:B------:R0:W-:Y:S01]  /*03c0*/  STG.E.64 desc[UR12][R8.64], R12 ;  /* 0x0000000c08007986 */ /* 0x0001e2000c101b0c */
[----:B------:R-:W-:-:S05]  /*03d0*/  IMAD.WIDE R10, R3, 0x8, R8 ;  /* 0x00000008030a7825 */ /* 0x000fca00078e0208 */
[----:B------:R0:W-:Y:S02]  /*03e0*/  STG.E.64 desc[UR12][R10.64], R12 ;  /* 0x0000000c0a007986 */ /* 0x0001e4000c101b0c */
.L_x_5:
[----:B------:R-:W-:Y:S05]  /*03f0*/  BRA.U !UP1, `(.L_x_4) ;  /* 0x0000000109587547 */ /* 0x000fea000b800000 */
[----:B------:R-:W-:-:S04]  /*0400*/  ULOP3.LUT UR7, UR6, 0x1, URZ, 0xc0, !UPT ;  /* 0x0000000106077892 */ /* 0x000fc8000f8ec0ff */
[----:B------:R-:W-:-:S06]  /*0410*/  UISETP.NE.U32.AND UP0, UPT, UR7, 0x1, UPT ;  /* 0x000000010700788c */ /* 0x000fcc000bf05070 */
[----:B------:R-:W-:-:S05]  /*0420*/  PLOP3.LUT P0, PT, PT, PT, UP0, 0x80, 0x8 ;  /* 0x000000000008781c */ /* 0x000fca0003f0f008 */
[----:B------:R-:W2:Y:S01]  /*0430*/  @!UP0 LDCU.64 UR8, c[0x0][0x388] ;  /* 0x00007100ff0887ac */ /* 0x000ea20008000a00 */
[----:B------:R-:W-:-:S09]  /*0440*/  UISETP.NE.AND UP0, UPT, UR5, 0x1, UPT ;  /* 0x000000010500788c */ /* 0x000fd2000bf05270 */
[----:B------:R-:W-:Y:S05]  /*0450*/  BRA.U !UP0, `(.L_x_6) ;  /* 0x0000000108247547 */ /* 0x000fea000b800000 */
[----:B01----:R-:W0:Y:S01]  /*0460*/  LDC.64 R4, c[0x0][0x388] ;  /* 0x0000e200ff047b82 */ /* 0x003e220000000a00 */
[----:B------:R-:W-:Y:S01]  /*0470*/  IMAD R7, R3, UR4, R2 ;  /* 0x0000000403077c24 */ /* 0x000fe2000f8e0202 */
[----:B------:R-:W-:Y:S01]  /*0480*/  UIADD3 UR4, UPT, UPT, UR4, 0x2, URZ ;  /* 0x0000000204047890 */ /* 0x000fe2000fffe0ff */
[----:B------:R-:W-:Y:S02]  /*0490*/  IMAD.MOV.U32 R6, RZ, RZ, 0x0 ;  /* 0x00000000ff067424 */ /* 0x000fe400078e00ff */
[----:B0-----:R-:W-:Y:S01]  /*04a0*/  IMAD.WIDE R4, R7, 0x8, R4 ;  /* 0x0000000807047825 */ /* 0x001fe200078e0204 */
[----:B------:R-:W-:-:S03]  /*04b0*/  MOV R7, 0x3ff00000 ;  /* 0x3ff0000000077802 */ /* 0x000fc60000000f00 */
[----:B------:R-:W-:Y:S02]  /*04c0*/  IMAD.WIDE R8, R3, 0x8, R4 ;  /* 0x0000000803087825 */ /* 0x000fe400078e0204 */
[----:B------:R3:W-:Y:S04]  /*04d0*/  STG.E.64 desc[UR12][R4.64], R6 ;  /* 0x0000000604007986 */ /* 0x0007e8000c101b0c */
[----:B------:R3:W-:Y:S02]  /*04e0*/  STG.E.64 desc[UR12][R8.64], R6 ;  /* 0x0000000608007986 */ /* 0x0007e4000c101b0c */
.L_x_6:
[----:B0123--:R-:W-:Y:S02]  /*04f0*/  IMAD.U32 R4, RZ, RZ, UR8 ;  /* 0x00000008ff047e24 */ /* 0x00ffe4000f8e00ff */
[----:B------:R-:W-:Y:S02]  /*0500*/  HFMA2 R6, -RZ, RZ, 0, 0 ;  /* 0x00000000ff067431 */ /* 0x000fe400000001ff */
[----:B------:R-:W-:Y:S02]  /*0510*/  IMAD.U32 R5, RZ, RZ, UR9 ;  /* 0x00000009ff057e24 */ /* 0x000fe4000f8e00ff */
[----:B------:R-:W-:Y:S02]  /*0520*/  @!P0 IMAD R3, R3, UR4, R2 ;  /* 0x0000000403038c24 */ /* 0x000fe4000f8e0202 */
[----:B------:R-:W-:Y:S02]  /*0530*/  IMAD.MOV.U32 R7, RZ, RZ, 0x3ff00000 ;  /* 0x3ff00000ff077424 */ /* 0x000fe400078e00ff */
[----:B------:R-:W-:-:S05]  /*0540*/  @!P0 IMAD.WIDE R4, R3, 0x8, R4 ;  /* 0x0000000803048825 */ /* 0x000fca00078e0204 */
[----:B------:R2:W-:Y:S02]  /*0550*/  @!P0 STG.E.64 desc[UR12][R4.64], R6 ;  /* 0x0000000604008986 */ /* 0x0005e4000c101b0c */
.L_x_4:
[----:B01----:R-:W0:Y:S01]  /*0560*/  LDC.64 R8, c[0x0][0x390] ;  /* 0x0000e400ff087b82 */ /* 0x003e220000000a00 */
[----:B------:R-:W1:Y:S01]  /*0570*/  LDCU.64 UR8, c[0x0][0x398] ;  /* 0x00007300ff0877ac */ /* 0x000e620008000a00 */
[----:B------:R-:W-:Y:S01]  /*0580*/  IMAD.MOV.U32 R3, RZ, RZ, RZ ;  /* 0x000000ffff037224 */ /* 0x000fe200078e00ff */
[----:B------:R-:W-:Y:S02]  /*0590*/  ULOP3.LUT UR14, UR6, 0x3, URZ, 0xc0, !UPT ;  /* 0x00000003060e7892 */ /* 0x000fe4000f8ec0ff */
[----:B------:R-:W-:Y:S02]  /*05a0*/  ULOP3.LUT UR10, UR6, 0x7ffffff8, URZ, 0xc0, !UPT ;  /* 0x7ffffff8060a7892 */ /* 0x000fe4000f8ec0ff */
[----:B-1----:R-:W-:-:S04]  /*05b0*/  UIADD3 UR8, UP0, UPT, UR8, 0x20, URZ ;  /* 0x0000002008087890 */ /* 0x002fc8000ff1e0ff */
[----:B------:R-:W-:Y:S01]  /*05c0*/  UIADD3.X UR9, UPT, UPT, URZ, UR9, URZ, UP0, !UPT ;  /* 0x00000009ff097290 */ /* 0x000fe200087fe4ff */
[----:B0-----:R-:W-:-:S11]  /*05d0*/  IMAD.WIDE R8, R2, 0x8, R8 ;  /* 0x0000000802087825 */ /* 0x001fd600078e0208 */
.L_x_56:
[----:B0-----:R-:W0:Y:S01]  /*05e0*/  LDCU.64 UR4, c[0x0][0x3a0] ;  /* 0x00007400ff0477ac */ /* 0x001e220008000a00 */
[----:B-12---:R-:W1:Y:S08]  /*05f0*/  LDC.64 R6, c[0x0][0x398] ;  /* 0x0000e600ff067b82 */ /* 0x006e700000000a00 */
[----:B---34-:R-:W2:Y:S01]  /*0600*/  LDC.64 R4, c[0x0][0x388] ;  /* 0x0000e200ff047b82 */ /* 0x018ea20000000a00 */
[----:B0-----:R-:W-:Y:S01]  /*0610*/  UISETP.GE.U32.AND UP0, UPT, UR4, 0x8, UPT ;  /* 0x000000080400788c */ /* 0x001fe2000bf06070 */
[----:B------:R-:W-:-:S02]  /*0620*/  IMAD R11, R3, UR5, R2 ;  /* 0x00000005030b7c24 */ /* 0x000fc4000f8e0202 */
[----:B------:R-:W-:Y:S01]  /*0630*/  UMOV UR4, URZ ;  /* 0x000000ff00047c82 */ /* 0x000fe20008000000 */
[----:B-1----:R-:W-:-:S04]  /*0640*/  IMAD.WIDE.U32 R6, R3, 0x8, R6 ;  /* 0x0000000803067825 */ /* 0x002fc800078e0006 */
[----:B--2---:R-:W-:Y:S01]  /*0650*/  IMAD.WIDE R4, R11, 0x8, R4 ;  /* 0x000000080b047825 */ /* 0x004fe200078e0204 */
[----:B------:R-:W-:Y:S06]  /*0660*/  BRA.U !UP0, `(.L_x_7) ;  /* 0x0000001108687547 */ /* 0x000fec000b800000 */
[----:B------:R-:W-:Y:S01]  /*0670*/  IADD3 R26, PT, PT, -R3, RZ, RZ ;  /* 0x000000ff031a7210 */ /* 0x000fe20007ffe1ff */
[----:B------:R-:W-:Y:S01]  /*0680*/  IMAD.U32 R10, RZ, RZ, UR8 ;  /* 0x00000008ff0a7e24 */ /* 0x000fe2000f8e00ff */
[----:B------:R-:W-:Y:S01]  /*0690*/  UMOV UR4, URZ ;  /* 0x000000ff00047c82 */ /* 0x000fe20008000000 */
[----:B------:R-:W-:-:S07]  /*06a0*/  IMAD.U32 R11, RZ, RZ, UR9 ;  /* 0x00000009ff0b7e24 */ /* 0x000fce000f8e00ff */
.L_x_32:
[----:B------:R-:W-:-:S13]  /*06b0*/  ISETP.NE.AND P0, PT, R26, RZ, PT ;  /* 0x000000ff1a00720c */ /* 0x000fda0003f05270 */
[----:B01234-:R-:W-:Y:S05]  /*06c0*/  @!P0 BRA `(.L_x_8) ;  /* 0x00000000007c8947 */ /* 0x01ffea0003800000 */
[----:B------:R-:W2:Y:S04]  /*06d0*/  LDG.E.64.CONSTANT R16, desc[UR12][R10.64+-0x20] ;  /* 0xffffe00c0a107981 */ /* 0x000ea8000c1e9b00 */
[----:B------:R-:W2:Y:S04]  /*06e0*/  LDG.E.64.CONSTANT R14, desc[UR12][R6.64] ;  /* 0x0000000c060e7981 */ /* 0x000ea8000c1e9b00 */
[----:B------:R-:W3:Y:S04]  /*06f0*/  LDG.E.64.CONSTANT R18, desc[UR12][R8.64] ;  /* 0x0000000c08127981 */ /* 0x000ee8000c1e9b00 */
[----:B------:R-:W4:Y:S01]  /*0700*/  LDG.E.64 R12, desc[UR12][R4.64] ;  /* 0x0000000c040c7981 */ /* 0x000f22000c1e1b00 */
[----:B------:R-:W-:Y:S01]  /*0710*/  MOV R20, 0x1 ;  /* 0x0000000100147802 */ /* 0x000fe20000000f00 */
[----:B------:R-:W-:Y:S01]  /*0720*/  BSSY.RECONVERGENT B1, `(.L_x_9) ;  /* 0x0000018000017945 */ /* 0x000fe20003800200 */
[----:B--2---:R-:W-:-:S02]  /*0730*/  DADD R14, -R16, R14 ;  /* 0x00000000100e7229 */ /* 0x004fc4000000010e */
[----:B---3--:R-:W-:-:S04]  /*0740*/  DADD R16, R18, -R16 ;  /* 0x0000000012107229 */ /* 0x008fc80000000810 */
[----:B------:R-:W0:Y:S04]  /*0750*/  MUFU.RCP64H R21, R15 ;  /* 0x0000000f00157308 */ /* 0x000e280000001800 */
[----:B----4-:R-:W-:-:S10]  /*0760*/  DMUL R16, R12, R16 ;  /* 0x000000100c107228 */ /* 0x010fd40000000000 */
[----:B------:R-:W-:Y:S01]  /*0770*/  FSETP.GEU.AND P1, PT, |R17|, 6.5827683646048100446e-37, PT ;  /* 0x036000001100780b */ /* 0x000fe20003f2e200 */
[----:B0-----:R-:W-:-:S08]  /*0780*/  DFMA R22, -R14, R20, 1 ;  /* 0x3ff000000e16742b */ /* 0x001fd00000000114 */
[----:B------:R-:W-:-:S08]  /*0790*/  DFMA R22, R22, R22, R22 ;  /* 0x000000161616722b */ /* 0x000fd00000000016 */
[----:B------:R-:W-:-:S08]  /*07a0*/  DFMA R20, R20, R22, R20 ;  /* 0x000000161414722b */ /* 0x000fd00000000014 */
[----:B------:R-:W-:-:S08]  /*07b0*/  DFMA R18, -R14, R20, 1 ;  /* 0x3ff000000e12742b */ /* 0x000fd00000000114 */
[----:B------:R-:W-:-:S08]  /*07c0*/  DFMA R18, R20, R18, R20 ;  /* 0x000000121412722b */ /* 0x000fd00000000014 */
[----:B------:R-:W-:-:S08]  /*07d0*/  DMUL R12, R16, R18 ;  /* 0x00000012100c7228 */ /* 0x000fd00000000000 */
[----:B------:R-:W-:-:S08]  /*07e0*/  DFMA R20, -R14, R12, R16 ;  /* 0x0000000c0e14722b */ /* 0x000fd00000000110 */
[----:B------:R-:W-:-:S10]  /*07f0*/  DFMA R12, R18, R20, R12 ;  /* 0x00000014120c722b */ /* 0x000fd4000000000c */
[----:B------:R-:W-:-:S05]  /*0800*/  FFMA R0, RZ, R15, R13 ;  /* 0x0000000fff007223 */ /* 0x000fca000000000d */
[----:B------:R-:W-:-:S13]  /*0810*/  FSETP.GT.AND P0, PT, |R0|, 1.469367938527859385e-39, PT ;  /* 0x001000000000780b */ /* 0x000fda0003f04200 */
[----:B------:R-:W-:Y:S05]  /*0820*/  @P0 BRA P1, `(.L_x_10) ;  /* 0x00000000001c0947 */ /* 0x000fea0000800000 */
[----:B------:R-:W-:Y:S01]  /*0830*/  IMAD.MOV.U32 R13, RZ, RZ, R17 ;  /* 0x000000ffff0d7224 */ /* 0x000fe200078e0011 */
[----:B------:R-:W-:Y:S01]  /*0840*/  MOV R17, R15 ;  /* 0x0000000f00117202 */ /* 0x000fe20000000f00 */
[----:B------:R-:W-:Y:S01]  /*0850*/  IMAD.MOV.U32 R12, RZ, RZ, R16 ;  /* 0x000000ffff0c7224 */ /* 0x000fe200078e0010 */
[----:B------:R-:W-:-:S07]  /*0860*/  MOV R0, 0x880 ;  /* 0x0000088000007802 */ /* 0x000fce0000000f00 */
[----:B------:R-:W-:Y:S05]  /*0870*/  CALL.REL.NOINC `($__internal_0_$__cuda_sm20_div_rn_f64_full) ;  /* 0x00000028001c7944 */ /* 0x000fea0003c00000 */
[----:B------:R-:W-:Y:S02]  /*0880*/  IMAD.MOV.U32 R12, RZ, RZ, R20 ;  /* 0x000000ffff0c7224 */ /* 0x000fe400078e0014 */
[----:B------:R-:W-:-:S07]  /*0890*/  IMAD.MOV.U32 R13, RZ, RZ, R21 ;  /* 0x000000ffff0d7224 */ /* 0x000fce00078e0015 */
.L_x_10:
[----:B------:R-:W-:Y:S05]  /*08a0*/  BSYNC.RECONVERGENT B1 ;  /* 0x0000000000017941 */ /* 0x000fea0003800200 */
.L_x_9:
[----:B------:R0:W-:Y:S02]  /*08b0*/  STG.E.64 desc[UR12][R4.64], R12 ;  /* 0x0000000c04007986 */ /* 0x0001e4000c101b0c */
.L_x_8:
[----:B------:R-:W-:-:S06]  /*08c0*/  UIADD3 UR5, UPT, UPT, UR4, 0x1, URZ ;  /* 0x0000000104057890 */ /* 0x000fcc000fffe0ff */
[----:B------:R-:W-:-:S13]  /*08d0*/  ISETP.NE.AND P0, PT, R3, UR5, PT ;  /* 0x0000000503007c0c */ /* 0x000fda000bf05270 */
[----:B------:R-:W-:Y:S05]  /*08e0*/  @!P0 BRA `(.L_x_11) ;  /* 0x00000000007c8947 */ /* 0x000fea0003800000 */
[----:B------:R-:W2:Y:S04]  /*08f0*/  LDG.E.64.CONSTANT R16, desc[UR12][R10.64+-0x18] ;  /* 0xffffe80c0a107981 */ /* 0x000ea8000c1e9b00 */
[----:B------:R-:W2:Y:S04]  /*0900*/  LDG.E.64.CONSTANT R14, desc[UR12][R6.64] ;  /* 0x0000000c060e7981 */ /* 0x000ea8000c1e9b00 */
[----:B------:R-:W3:Y:S04]  /*0910*/  LDG.E.64.CONSTANT R18, desc[UR12][R8.64] ;  /* 0x0000000c08127981 */ /* 0x000ee8000c1e9b00 */
[----:B0-----:R-:W4:Y:S01]  /*0920*/  LDG.E.64 R12, desc[UR12][R4.64] ;  /* 0x0000000c040c7981 */ /* 0x001f22000c1e1b00 */
[----:B------:R-:W-:Y:S01]  /*0930*/  MOV R20, 0x1 ;  /* 0x0000000100147802 */ /* 0x000fe20000000f00 */
[----:B------:R-:W-:Y:S01]  /*0940*/  BSSY.RECONVERGENT B1, `(.L_x_12) ;  /* 0x0000018000017945 */ /* 0x000fe20003800200 */
[----:B--2---:R-:W-:-:S02]  /*0950*/  DADD R14, R14, -R16 ;  /* 0x000000000e0e7229 */ /* 0x004fc40000000810 */
        /* <DEDUP_REMOVED lines=22> */
.L_x_13:
[----:B------:R-:W-:Y:S05]  /*0ac0*/  BSYNC.RECONVERGENT B1 ;  /* 0x0000000000017941 */ /* 0x000fea0003800200 */
.L_x_12:
[----:B------:R1:W-:Y:S02]  /*0ad0*/  STG.E.64 desc[UR12][R4.64], R12 ;  /* 0x0000000c04007986 */ /* 0x0003e4000c101b0c */
.L_x_11:
[----:B------:R-:W-:-:S06]  /*0ae0*/  UIADD3 UR5, UPT, UPT, UR4, 0x2, URZ ;  /* 0x0000000204057890 */ /* 0x000fcc000fffe0ff */
[----:B------:R-:W-:-:S13]  /*0af0*/  ISETP.NE.AND P0, PT, R3, UR5, PT ;  /* 0x0000000503007c0c */ /* 0x000fda000bf05270 */
[----:B------:R-:W-:Y:S05]  /*0b00*/  @!P0 BRA `(.L_x_14) ;  /* 0x00000000007c8947 */ /* 0x000fea0003800000 */
[----:B------:R-:W2:Y:S04]  /*0b10*/  LDG.E.64.CONSTANT R16, desc[UR12][R10.64+-0x10] ;  /* 0xfffff00c0a107981 */ /* 0x000ea8000c1e9b00 */
[----:B------:R-:W2:Y:S04]  /*0b20*/  LDG.E.64.CONSTANT R14, desc[UR12][R6.64] ;  /* 0x0000000c060e7981 */ /* 0x000ea8000c1e9b00 */
[----:B------:R-:W3:Y:S04]  /*0b30*/  LDG.E.64.CONSTANT R18, desc[UR12][R8.64] ;  /* 0x0000000c08127981 */ /* 0x000ee8000c1e9b00 */
[----:B01----:R-:W4:Y:S01]  /*0b40*/  LDG.E.64 R12, desc[UR12][R4.64] ;  /* 0x0000000c040c7981 */ /* 0x003f22000c1e1b00 */
        /* <DEDUP_REMOVED lines=25> */
.L_x_16:
[----:B------:R-:W-:Y:S05]  /*0ce0*/  BSYNC.RECONVERGENT B1 ;  /* 0x0000000000017941 */ /* 0x000fea0003800200 */
.L_x_15:
[----:B------:R2:W-:Y:S02]  /*0cf0*/  STG.E.64 desc[UR12][R4.64], R12 ;  /* 0x0000000c04007986 */ /* 0x0005e4000c101b0c */
.L_x_14:
[----:B------:R-:W-:-:S06]  /*0d00*/  UIADD3 UR5, UPT, UPT, UR4, 0x3, URZ ;  /* 0x0000000304057890 */ /* 0x000fcc000fffe0ff */
[----:B------:R-:W-:-:S13]  /*0d10*/  ISETP.NE.AND P0, PT, R3, UR5, PT ;  /* 0x0000000503007c0c */ /* 0x000fda000bf05270 */
[----:B------:R-:W-:Y:S05]  /*0d20*/  @!P0 BRA `(.L_x_17) ;  /* 0x00000000007c8947 */ /* 0x000fea0003800000 */
[----:B------:R-:W3:Y:S04]  /*0d30*/  LDG.E.64.CONSTANT R16, desc[UR12][R10.64+-0x8] ;  /* 0xfffff80c0a107981 */ /* 0x000ee8000c1e9b00 */
[----:B------:R-:W3:Y:S04]  /*0d40*/  LDG.E.64.CONSTANT R14, desc[UR12][R6.64] ;  /* 0x0000000c060e7981 */ /* 0x000ee8000c1e9b00 */
[----:B------:R-:W4:Y:S04]  /*0d50*/  LDG.E.64.CONSTANT R18, desc[UR12][R8.64] ;  /* 0x0000000c08127981 */ /* 0x000f28000c1e9b00 */
[----:B012---:R-:W2:Y:S01]  /*0d60*/  LDG.E.64 R12, desc[UR12][R4.64] ;  /* 0x0000000c040c7981 */ /* 0x007ea2000c1e1b00 */
[----:B------:R-:W-:Y:S01]  /*0d70*/  MOV R20, 0x1 ;  /* 0x0000000100147802 */ /* 0x000fe20000000f00 */
[----:B------:R-:W-:Y:S01]  /*0d80*/  BSSY.RECONVERGENT B1, `(.L_x_18) ;  /* 0x0000018000017945 */ /* 0x000fe20003800200 */
[----:B---3--:R-:W-:-:S02]  /*0d90*/  DADD R14, R14, -R16 ;  /* 0x000000000e0e7229 */ /* 0x008fc40000000810 */
[----:B----4-:R-:W-:-:S04]  /*0da0*/  DADD R16, R18, -R16 ;  /* 0x0000000012107229 */ /* 0x010fc80000000810 */
[----:B------:R-:W0:Y:S04]  /*0db0*/  MUFU.RCP64H R21, R15 ;  /* 0x0000000f00157308 */ /* 0x000e280000001800 */
[----:B--2---:R-:W-:-:S10]  /*0dc0*/  DMUL R16, R16, R12 ;  /* 0x0000000c10107228 */ /* 0x004fd40000000000 */
        /* <DEDUP_REMOVED lines=19> */
.L_x_19:
[----:B------:R-:W-:Y:S05]  /*0f00*/  BSYNC.RECONVERGENT B1 ;  /* 0x0000000000017941 */ /* 0x000fea0003800200 */
.L_x_18:
[----:B------:R3:W-:Y:S02]  /*0f10*/  STG.E.64 desc[UR12][R4.64], R12 ;  /* 0x0000000c04007986 */ /* 0x0007e4000c101b0c */
.L_x_17:
[----:B------:R-:W-:-:S06]  /*0f20*/  UIADD3 UR5, UPT, UPT, UR4, 0x4, URZ ;  /* 0x0000000404057890 */ /* 0x000fcc000fffe0ff */
[----:B------:R-:W-:-:S13]  /*0f30*/  ISETP.NE.AND P0, PT, R3, UR5, PT ;  /* 0x0000000503007c0c */ /* 0x000fda000bf05270 */
[----:B------:R-:W-:Y:S05]  /*0f40*/  @!P0 BRA `(.L_x_20) ;  /* 0x00000000007c8947 */ /* 0x000fea0003800000 */
[----:B------:R-:W4:Y:S04]  /*0f50*/  LDG.E.64.CONSTANT R16, desc[UR12][R10.64] ;  /* 0x0000000c0a107981 */ /* 0x000f28000c1e9b00 */
[----:B------:R-:W4:Y:S04]  /*0f60*/  LDG.E.64.CONSTANT R14, desc[UR12][R6.64] ;  /* 0x0000000c060e7981 */ /* 0x000f28000c1e9b00 */
[----:B------:R-:W5:Y:S04]  /*0f70*/  LDG.E.64.CONSTANT R18, desc[UR12][R8.64] ;  /* 0x0000000c08127981 */ /* 0x000f68000c1e9b00 */
[----:B0123--:R-:W2:Y:S01]  /*0f80*/  LDG.E.64 R12, desc[UR12][R4.64] ;  /* 0x0000000c040c7981 */ /* 0x00fea2000c1e1b00 */
[----:B------:R-:W-:Y:S01]  /*0f90*/  MOV R20, 0x1 ;  /* 0x0000000100147802 */ /* 0x000fe20000000f00 */
[----:B------:R-:W-:Y:S01]  /*0fa0*/  BSSY.RECONVERGENT B1, `(.L_x_21) ;  /* 0x0000018000017945 */ /* 0x000fe20003800200 */
[----:B----4-:R-:W-:-:S02]  /*0fb0*/  DADD R14, R14, -R16 ;  /* 0x000000000e0e7229 */ /* 0x010fc40000000810 */
[----:B-----5:R-:W-:-:S04]  /*0fc0*/  DADD R16, R18, -R16 ;  /* 0x0000000012107229 */ /* 0x020fc80000000810 */
        /* <DEDUP_REMOVED lines=21> */
.L_x_22:
[----:B------:R-:W-:Y:S05]  /*1120*/  BSYNC.RECONVERGENT B1 ;  /* 0x0000000000017941 */ /* 0x000fea0003800200 */
.L_x_21:
[----:B------:R4:W-:Y:S02]  /*1130*/  STG.E.64 desc[UR12][R4.64], R12 ;  /* 0x0000000c04007986 */ /* 0x0009e4000c101b0c */
.L_x_20:
[----:B------:R-:W-:-:S06]  /*1140*/  UIADD3 UR5, UPT, UPT, UR4, 0x5, URZ ;  /* 0x0000000504057890 */ /* 0x000fcc000fffe0ff */
[----:B------:R-:W-:-:S13]  /*1150*/  ISETP.NE.AND P0, PT, R3, UR5, PT ;  /* 0x0000000503007c0c */ /* 0x000fda000bf05270 */
[----:B------:R-:W-:Y:S05]  /*1160*/  @!P0 BRA `(.L_x_23) ;  /* 0x00000000007c8947 */ /* 0x000fea0003800000 */
[----:B------:R-:W5:Y:S04]  /*1170*/  LDG.E.64.CONSTANT R16, desc[UR12][R10.64+0x8] ;  /* 0x0000080c0a107981 */ /* 0x000f68000c1e9b00 */
[----:B------:R-:W5:Y:S04]  /*1180*/  LDG.E.64.CONSTANT R14, desc[UR12][R6.64] ;  /* 0x0000000c060e7981 */ /* 0x000f68000c1e9b00 */
[----:B------:R-:W5:Y:S04]  /*1190*/  LDG.E.64.CONSTANT R18, desc[UR12][R8.64] ;  /* 0x0000000c08127981 */ /* 0x000f68000c1e9b00 */
[----:B01234-:R-:W2:Y:S01]  /*11a0*/  LDG.E.64 R12, desc[UR12][R4.64] ;  /* 0x0000000c040c7981 */ /* 0x01fea2000c1e1b00 */
[----:B------:R-:W-:Y:S01]  /*11b0*/  MOV R20, 0x1 ;  /* 0x0000000100147802 */ /* 0x000fe20000000f00 */
[----:B------:R-:W-:Y:S01]  /*11c0*/  BSSY.RECONVERGENT B1, `(.L_x_24) ;  /* 0x0000018000017945 */ /* 0x000fe20003800200 */
[----:B-----5:R-:W-:-:S02]  /*11d0*/  DADD R14, R14, -R16 ;  /* 0x000000000e0e7229 */ /* 0x020fc40000000810 */
[----:B------:R-:W-:-:S04]  /*11e0*/  DADD R16, R18, -R16 ;  /* 0x0000000012107229 */ /* 0x000fc80000000810 */
        /* <DEDUP_REMOVED lines=21> */
.L_x_25:
[----:B------:R-:W-:Y:S05]  /*1340*/  BSYNC.RECONVERGENT B1 ;  /* 0x0000000000017941 */ /* 0x000fea0003800200 */
.L_x_24:
[----:B------:R0:W-:Y:S02]  /*1350*/  STG.E.64 desc[UR12][R4.64], R12 ;  /* 0x0000000c04007986 */ /* 0x0001e4000c101b0c */
.L_x_23:
        /* <DEDUP_REMOVED lines=32> */
.L_x_28:
[----:B------:R-:W-:Y:S05]  /*1560*/  BSYNC.RECONVERGENT B1 ;  /* 0x0000000000017941 */ /* 0x000fea0003800200 */
.L_x_27:
[----:B------:R0:W-:Y:S02]  /*1570*/  STG.E.64 desc[UR12][R4.64], R12 ;  /* 0x0000000c04007986 */ /* 0x0001e4000c101b0c */
.L_x_26:
        /* <DEDUP_REMOVED lines=32> */
.L_x_31:
[----:B------:R-:W-:Y:S05]  /*1780*/  BSYNC.RECONVERGENT B1 ;  /* 0x0000000000017941 */ /* 0x000fea0003800200 */
.L_x_30:
[----:B------:R0:W-:Y:S02]  /*1790*/  STG.E.64 desc[UR12][R4.64], R12 ;  /* 0x0000000c04007986 */ /* 0x0001e4000c101b0c */
.L_x_29:
[----:B------:R-:W-:Y:S01]  /*17a0*/  UIADD3 UR4, UPT, UPT, UR4, 0x8, URZ ;  /* 0x0000000804047890 */ /* 0x000fe2000fffe0ff */
[----:B------:R-:W-:Y:S02]  /*17b0*/  IADD3 R10, P0, PT, R10, 0x40, RZ ;  /* 0x000000400a0a7810 */ /* 0x000fe40007f1e0ff */
[----:B------:R-:W-:Y:S01]  /*17c0*/  IADD3 R26, PT, PT, R26, 0x8, RZ ;  /* 0x000000081a1a7810 */ /* 0x000fe20007ffe0ff */
[----:B------:R-:W-:Y:S02]  /*17d0*/  UISETP.NE.AND UP0, UPT, UR4, UR10, UPT ;  /* 0x0000000a0400728c */ /* 0x000fe4000bf05270 */
[----:B------:R-:W-:-:S07]  /*17e0*/  IMAD.X R11, RZ, RZ, R11, P0 ;  /* 0x000000ffff0b7224 */ /* 0x000fce00000e060b */
[----:B------:R-:W-:Y:S05]  /*17f0*/  BRA.U UP0, `(.L_x_32) ;  /* 0xffffffed00ac7547 */ /* 0x000fea000b83ffff */
[----:B------:R-:W-:-:S05]  /*1800*/  UMOV UR4, UR10 ;  /* 0x0000000a00047c82 */ /* 0x000fca0008000000 */
.L_x_7:
[----:B------:R-:W-:-:S09]  /*1810*/  UISETP.NE.AND UP0, UPT, UR11, URZ, UPT ;  /* 0x000000ff0b00728c */ /* 0x000fd2000bf05270 */
[----:B------:R-:W-:Y:S05]  /*1820*/  BRA.U !UP0, `(.L_x_33) ;  /* 0x0000000d08f87547 */ /* 0x000fea000b800000 */
[----:B------:R-:W-:-:S04]  /*1830*/  UIADD3 UR5, UPT, UPT, UR11, -0x1, URZ ;  /* 0xffffffff0b057890 */ /* 0x000fc8000fffe0ff */
[----:B------:R-:W-:-:S09]  /*1840*/  UISETP.GE.U32.AND UP0, UPT, UR5, 0x3, UPT ;  /* 0x000000030500788c */ /* 0x000fd2000bf06070 */
[----:B------:R-:W-:Y:S05]  /*1850*/  BRA.U !UP0, `(.L_x_34) ;  /* 0x0000000908287547 */ /* 0x000fea000b800000 */
[----:B------:R-:W5:Y:S01]  /*1860*/  LDCU.64 UR6, c[0x0][0x398] ;  /* 0x00007300ff0677ac */ /* 0x000f620008000a00 */
[----:B------:R-:W-:Y:S01]  /*1870*/  ISETP.NE.AND P0, PT, R3, UR4, PT ;  /* 0x0000000403007c0c */ /* 0x000fe2000bf05270 */
[----:B-----5:R-:W-:-:S12]  /*1880*/  UIMAD.WIDE.U32 UR6, UR4, 0x8, UR6 ;  /* 0x00000008040678a5 */ /* 0x020fd8000f8e0006 */
[----:B------:R-:W-:Y:S05]  /*1890*/  @!P0 BRA `(.L_x_35) ;  /* 0x00000000007c8947 */ /* 0x000fea0003800000 */
[----:B------:R-:W-:Y:S01]  /*18a0*/  IMAD.U32 R22, RZ, RZ, UR6 ;  /* 0x00000006ff167e24 */ /* 0x000fe2000f8e00ff */
[----:B------:R-:W-:Y:S01]  /*18b0*/  MOV R23, UR7 ;  /* 0x0000000700177c02 */ /* 0x000fe20008000f00 */
[----:B------:R-:W5:Y:S04]  /*18c0*/  LDG.E.64.CONSTANT R14, desc[UR12][R6.64] ;  /* 0x0000000c060e7981 */ /* 0x000f68000c1e9b00 */
[----:B01234-:R-:W5:Y:S04]  /*18d0*/  LDG.E.64.CONSTANT R12, desc[UR12][R22.64] ;  /* 0x0000000c160c7981 */ /* 0x01ff68000c1e9b00 */
[----:B------:R-:W2:Y:S04]  /*18e0*/  LDG.E.64.CONSTANT R20, desc[UR12][R8.64] ;  /* 0x0000000c08147981 */ /* 0x000ea8000c1e9b00 */
[----:B------:R-:W3:Y:S01]  /*18f0*/  LDG.E.64 R10, desc[UR12][R4.64] ;  /* 0x0000000c040a7981 */ /* 0x000ee2000c1e1b00 */
[----:B------:R-:W-:Y:S01]  /*1900*/  IMAD.MOV.U32 R16, RZ, RZ, 0x1 ;  /* 0x00000001ff107424 */ /* 0x000fe200078e00ff */
[----:B------:R-:W-:Y:S01]  /*1910*/  BSSY.RECONVERGENT B1, `(.L_x_36) ;  /* 0x0000016000017945 */ /* 0x000fe20003800200 */
[----:B-----5:R-:W-:-:S02]  /*1920*/  DADD R14, R14, -R12 ;  /* 0x000000000e0e7229 */ /* 0x020fc4000000080c */
[----:B--2---:R-:W-:-:S04]  /*1930*/  DADD R12, R20, -R12 ;  /* 0x00000000140c7229 */ /* 0x004fc8000000080c */
[----:B------:R-:W0:Y:S04]  /*1940*/  MUFU.RCP64H R17, R15 ;  /* 0x0000000f00117308 */ /* 0x000e280000001800 */
[----:B---3--:R-:W-:-:S10]  /*1950*/  DMUL R12, R12, R10 ;  /* 0x0000000a0c0c7228 */ /* 0x008fd40000000000 */
        /* <DEDUP_REMOVED lines=13> */
[----:B------:R-:W-:-:S07]  /*1a30*/  MOV R0, 0x1a50 ;  /* 0x00001a5000007802 */ /* 0x000fce0000000f00 */
[----:B------:R-:W-:Y:S05]  /*1a40*/  CALL.REL.NOINC `($__internal_0_$__cuda_sm20_div_rn_f64_full) ;  /* 0x0000001400a87944 */ /* 0x000fea0003c00000 */
[----:B------:R-:W-:Y:S01]  /*1a50*/  MOV R10, R20 ;  /* 0x00000014000a7202 */ /* 0x000fe20000000f00 */
[----:B------:R-:W-:-:S07]  /*1a60*/  IMAD.MOV.U32 R11, RZ, RZ, R21 ;  /* 0x000000ffff0b7224 */ /* 0x000fce00078e0015 */
.L_x_37:
[----:B------:R-:W-:Y:S05]  /*1a70*/  BSYNC.RECONVERGENT B1 ;  /* 0x0000000000017941 */ /* 0x000fea0003800200 */
.L_x_36:
[----:B------:R0:W-:Y:S02]  /*1a80*/  STG.E.64 desc[UR12][R4.64], R10 ;  /* 0x0000000a04007986 */ /* 0x0001e4000c101b0c */
.L_x_35:
[----:B------:R-:W-:-:S06]  /*1a90*/  UIADD3 UR5, UPT, UPT, UR4, 0x1, URZ ;  /* 0x0000000104057890 */ /* 0x000fcc000fffe0ff */
[----:B------:R-:W-:-:S13]  /*1aa0*/  ISETP.NE.AND P0, PT, R3, UR5, PT ;  /* 0x0000000503007c0c */ /* 0x000fda000bf05270 */
        /* <DEDUP_REMOVED lines=30> */
.L_x_40:
[----:B------:R-:W-:Y:S05]  /*1c90*/  BSYNC.RECONVERGENT B1 ;  /* 0x0000000000017941 */ /* 0x000fea0003800200 */
.L_x_39:
[----:B------:R0:W-:Y:S02]  /*1ca0*/  STG.E.64 desc[UR12][R4.64], R10 ;  /* 0x0000000a04007986 */ /* 0x0001e4000c101b0c */
.L_x_38:
        /* <DEDUP_REMOVED lines=32> */
.L_x_43:
[----:B------:R-:W-:Y:S05]  /*1eb0*/  BSYNC.RECONVERGENT B1 ;  /* 0x0000000000017941 */ /* 0x000fea0003800200 */
.L_x_42:
[----:B------:R0:W-:Y:S02]  /*1ec0*/  STG.E.64 desc[UR12][R4.64], R10 ;  /* 0x0000000a04007986 */ /* 0x0001e4000c101b0c */
.L_x_41:
        /* <DEDUP_REMOVED lines=32> */
.L_x_46:
[----:B------:R-:W-:Y:S05]  /*20d0*/  BSYNC.RECONVERGENT B1 ;  /* 0x0000000000017941 */ /* 0x000fea0003800200 */
.L_x_45:
[----:B------:R0:W-:Y:S02]  /*20e0*/  STG.E.64 desc[UR12][R4.64], R10 ;  /* 0x0000000a04007986 */ /* 0x0001e4000c101b0c */
.L_x_44:
[----:B------:R-:W-:-:S12]  /*20f0*/  UIADD3 UR4, UPT, UPT, UR4, 0x4, URZ ;  /* 0x0000000404047890 */ /* 0x000fd8000fffe0ff */
.L_x_34:
[----:B------:R-:W-:-:S09]  /*2100*/  UISETP.NE.AND UP0, UPT, UR14, URZ, UPT ;  /* 0x000000ff0e00728c */ /* 0x000fd2000bf05270 */
[----:B------:R-:W-:Y:S05]  /*2110*/  BRA.U !UP0, `(.L_x_33) ;  /* 0x0000000508bc7547 */ /* 0x000fea000b800000 */
[----:B------:R-:W-:-:S09]  /*2120*/  UISETP.NE.AND UP0, UPT, UR14, 0x1, UPT ;  /* 0x000000010e00788c */ /* 0x000fd2000bf05270 */
        /* <DEDUP_REMOVED lines=34> */
.L_x_50:
[----:B------:R-:W-:Y:S05]  /*2350*/  BSYNC.RECONVERGENT B1 ;  /* 0x0000000000017941 */ /* 0x000fea0003800200 */
.L_x_49:
[----:B------:R0:W-:Y:S02]  /*2360*/  STG.E.64 desc[UR12][R4.64], R10 ;  /* 0x0000000a04007986 */ /* 0x0001e4000c101b0c */
.L_x_48:
[----:B------:R-:W-:-:S06]  /*2370*/  UIADD3 UR5, UPT, UPT, UR4, 0x1, URZ ;  /* 0x0000000104057890 */ /* 0x000fcc000fffe0ff */
[----:B------:R-:W-:-:S13]  /*2380*/  ISETP.NE.AND P0, PT, R3, UR5, PT ;  /* 0x0000000503007c0c */ /* 0x000fda000bf05270 */
[----:B------:R-:W-:Y:S05]  /*2390*/  @!P0 BRA `(.L_x_51) ;  /* 0x00000000007c8947 */ /* 0x000fea0003800000 */
[----:B------:R-:W-:Y:S01]  /*23a0*/  MOV R22, UR6 ;  /* 0x0000000600167c02 */ /* 0x000fe20008000f00 */
[----:B------:R-:W-:Y:S01]  /*23b0*/  IMAD.U32 R23, RZ, RZ, UR7 ;  /* 0x00000007ff177e24 */ /* 0x000fe2000f8e00ff */
[----:B------:R-:W5:Y:S04]  /*23c0*/  LDG.E.64.CONSTANT R14, desc[UR12][R6.64] ;  /* 0x0000000c060e7981 */ /* 0x000f68000c1e9b00 */
[----:B01234-:R-:W5:Y:S04]  /*23d0*/  LDG.E.64.CONSTANT R12, desc[UR12][R22.64+0x8] ;  /* 0x0000080c160c7981 */ /* 0x01ff68000c1e9b00 */
[----:B------:R-:W2:Y:S04]  /*23e0*/  LDG.E.64.CONSTANT R20, desc[UR12][R8.64] ;  /* 0x0000000c08147981 */ /* 0x000ea8000c1e9b00 */
[----:B------:R-:W3:Y:S01]  /*23f0*/  LDG.E.64 R10, desc[UR12][R4.64] ;  /* 0x0000000c040a7981 */ /* 0x000ee2000c1e1b00 */
[----:B------:R-:W-:Y:S01]  /*2400*/  MOV R16, 0x1 ;  /* 0x0000000100107802 */ /* 0x000fe20000000f00 */
        /* <DEDUP_REMOVED lines=22> */
.L_x_53:
[----:B------:R-:W-:Y:S05]  /*2570*/  BSYNC.RECONVERGENT B1 ;  /* 0x0000000000017941 */ /* 0x000fea0003800200 */
.L_x_52:
[----:B------:R0:W-:Y:S02]  /*2580*/  STG.E.64 desc[UR12][R4.64], R10 ;  /* 0x0000000a04007986 */ /* 0x0001e4000c101b0c */
.L_x_51:
[----:B------:R-:W-:-:S12]  /*2590*/  UIADD3 UR4, UPT, UPT, UR4, 0x2, URZ ;  /* 0x0000000204047890 */ /* 0x000fd8000fffe0ff */
.L_x_47:
[----:B------:R-:W5:Y:S02]  /*25a0*/  LDC R0, c[0x0][0x3a0] ;  /* 0x0000e800ff007b82 */ /* 0x000f640000000800 */
[----:B-----5:R-:W-:-:S04]  /*25b0*/  LOP3.LUT P0, RZ, R0, 0x1, RZ, 0xc0, !PT ;  /* 0x0000000100ff7812 */ /* 0x020fc8000780c0ff */
[----:B------:R-:W-:-:S13]  /*25c0*/  ISETP.EQ.OR P0, PT, R3, UR4, !P0 ;  /* 0x0000000403007c0c */ /* 0x000fda000c702670 */
[----:B------:R-:W-:Y:S05]  /*25d0*/  @P0 BRA `(.L_x_33) ;  /* 0x00000000008c0947 */ /* 0x000fea0003800000 */
[----:B------:R-:W5:Y:S01]  /*25e0*/  LDCU.64 UR6, c[0x0][0x398] ;  /* 0x00007300ff0677ac */ /* 0x000f620008000a00 */
[----:B------:R-:W2:Y:S04]  /*25f0*/  LDG.E.64.CONSTANT R14, desc[UR12][R6.64] ;  /* 0x0000000c060e7981 */ /* 0x000ea8000c1e9b00 */
[----:B------:R-:W2:Y:S04]  /*2600*/  LDG.E.64.CONSTANT R20, desc[UR12][R8.64] ;  /* 0x0000000c08147981 */ /* 0x000ea8000c1e9b00 */
[----:B0-----:R-:W2:Y:S01]  /*2610*/  LDG.E.64 R10, desc[UR12][R4.64] ;  /* 0x0000000c040a7981 */ /* 0x001ea2000c1e1b00 */
[----:B-----5:R-:W-:-:S06]  /*2620*/  UIMAD.WIDE.U32 UR4, UR4, 0x8, UR6 ;  /* 0x00000008040478a5 */ /* 0x020fcc000f8e0006 */
[----:B------:R-:W-:Y:S01]  /*2630*/  MOV R22, UR4 ;  /* 0x0000000400167c02 */ /* 0x000fe20008000f00 */
[----:B------:R-:W-:-:S05]  /*2640*/  IMAD.U32 R23, RZ, RZ, UR5 ;  /* 0x00000005ff177e24 */ /* 0x000fca000f8e00ff */
[----:B-1234-:R-:W2:Y:S01]  /*2650*/  LDG.E.64.CONSTANT R12, desc[UR12][R22.64] ;  /* 0x0000000c160c7981 */ /* 0x01eea2000c1e9b00 */
[----:B------:R-:W-:Y:S01]  /*2660*/  MOV R16, 0x1 ;  /* 0x0000000100107802 */ /* 0x000fe20000000f00 */
[----:B------:R-:W-:Y:S01]  /*2670*/  BSSY.RECONVERGENT B1, `(.L_x_54) ;  /* 0x0000018000017945 */ /* 0x000fe20003800200 */
[----:B--2---:R-:W-:-:S06]  /*2680*/  DADD R14, R14, -R12 ;  /* 0x000000000e0e7229 */ /* 0x004fcc000000080c */
[----:B------:R-:W0:Y:S02]  /*2690*/  MUFU.RCP64H R17, R15 ;  /* 0x0000000f00117308 */ /* 0x000e240000001800 */
[----:B0-----:R-:W-:-:S08]  /*26a0*/  DFMA R18, -R14, R16, 1 ;  /* 0x3ff000000e12742b */ /* 0x001fd00000000110 */
[----:B------:R-:W-:-:S08]  /*26b0*/  DFMA R18, R18, R18, R18 ;  /* 0x000000121212722b */ /* 0x000fd00000000012 */
[----:B------:R-:W-:Y:S02]  /*26c0*/  DFMA R18, R16, R18, R16 ;  /* 0x000000121012722b */ /* 0x000fe40000000010 */
[----:B------:R-:W-:-:S06]  /*26d0*/  DADD R12, R20, -R12 ;  /* 0x00000000140c7229 */ /* 0x000fcc000000080c */
[----:B------:R-:W-:Y:S02]  /*26e0*/  DFMA R6, -R14, R18, 1 ;  /* 0x3ff000000e06742b */ /* 0x000fe40000000112 */
[----:B------:R-:W-:-:S06]  /*26f0*/  DMUL R16, R12, R10 ;  /* 0x0000000a0c107228 */ /* 0x000fcc0000000000 */
[----:B------:R-:W-:-:S08]  /*2700*/  DFMA R6, R18, R6, R18 ;  /* 0x000000061206722b */ /* 0x000fd00000000012 */
[----:B------:R-:W-:-:S08]  /*2710*/  DMUL R10, R16, R6 ;  /* 0x00000006100a7228 */ /* 0x000fd00000000000 */
[----:B------:R-:W-:-:S08]  /*2720*/  DFMA R12, -R14, R10, R16 ;  /* 0x0000000a0e0c722b */ /* 0x000fd00000000110 */
[----:B------:R-:W-:Y:S01]  /*2730*/  DFMA R6, R6, R12, R10 ;  /* 0x0000000c0606722b */ /* 0x000fe2000000000a */
[----:B------:R-:W-:-:S09]  /*2740*/  FSETP.GEU.AND P1, PT, |R17|, 6.5827683646048100446e-37, PT ;  /* 0x036000001100780b */ /* 0x000fd20003f2e200 */
[----:B------:R-:W-:-:S05]  /*2750*/  FFMA R0, RZ, R15, R7 ;  /* 0x0000000fff007223 */ /* 0x000fca0000000007 */
[----:B------:R-:W-:-:S13]  /*2760*/  FSETP.GT.AND P0, PT, |R0|, 1.469367938527859385e-39, PT ;  /* 0x001000000000780b */ /* 0x000fda0003f04200 */
[----:B------:R-:W-:Y:S05]  /*2770*/  @P0 BRA P1, `(.L_x_55) ;  /* 0x00000000001c0947 */ /* 0x000fea0000800000 */
[----:B------:R-:W-:Y:S01]  /*2780*/  MOV R13, R17 ;  /* 0x00000011000d7202 */ /* 0x000fe20000000f00 */
[----:B------:R-:W-:Y:S01]  /*2790*/  IMAD.MOV.U32 R12, RZ, RZ, R16 ;  /* 0x000000ffff0c7224 */ /* 0x000fe200078e0010 */
[----:B------:R-:W-:Y:S01]  /*27a0*/  MOV R0, 0x27d0 ;  /* 0x000027d000007802 */ /* 0x000fe20000000f00 */
[----:B------:R-:W-:-:S07]  /*27b0*/  IMAD.MOV.U32 R17, RZ, RZ, R15 ;  /* 0x000000ffff117224 */ /* 0x000fce00078e000f */
[----:B------:R-:W-:Y:S05]  /*27c0*/  CALL.REL.NOINC `($__internal_0_$__cuda_sm20_div_rn_f64_full) ;  /* 0x0000000800487944 */ /* 0x000fea0003c00000 */
[----:B------:R-:W-:Y:S01]  /*27d0*/  MOV R6, R20 ;  /* 0x0000001400067202 */ /* 0x000fe20000000f00 */
[----:B------:R-:W-:-:S07]  /*27e0*/  IMAD.MOV.U32 R7, RZ, RZ, R21 ;  /* 0x000000ffff077224 */ /* 0x000fce00078e0015 */
.L_x_55:
[----:B------:R-:W-:Y:S05]  /*27f0*/  BSYNC.RECONVERGENT B1 ;  /* 0x0000000000017941 */ /* 0x000fea0003800200 */
.L_x_54:
[----:B------:R0:W-:Y:S02]  /*2800*/  STG.E.64 desc[UR12][R4.64], R6 ;  /* 0x0000000604007986 */ /* 0x0001e4000c101b0c */
.L_x_33:
[----:B------:R-:W5:Y:S01]  /*2810*/  LDCU UR5, c[0x0][0x3a0] ;  /* 0x00007400ff0577ac */ /* 0x000f620008000800 */
[----:B------:R-:W-:-:S04]  /*2820*/  IADD3 R3, PT, PT, R3, 0x1, RZ ;  /* 0x0000000103037810 */ /* 0x000fc80007ffe0ff */
[----:B-----5:R-:W-:-:S13]  /*2830*/  ISETP.NE.AND P0, PT, R3, UR5, PT ;  /* 0x0000000503007c0c */ /* 0x020fda000bf05270 */
[----:B------:R-:W-:Y:S05]  /*2840*/  @P0 BRA `(.L_x_56) ;  /* 0xffffffdc00640947 */ /* 0x000fea000383ffff */
[----:B------:R-:W-:Y:S01]  /*2850*/  UISETP.GE.U32.AND UP1, UPT, UR5, 0x10, UPT ;  /* 0x000000100500788c */ /* 0x000fe2000bf26070 */
[----:B01234-:R-:W-:Y:S01]  /*2860*/  CS2R R12, SRZ ;  /* 0x00000000000c7805 */ /* 0x01ffe2000001ff00 */
[----:B------:R-:W-:Y:S01]  /*2870*/  ULOP3.LUT UR6, UR5, 0xf, URZ, 0xc0, !UPT ;  /* 0x0000000f05067892 */ /* 0x000fe2000f8ec0ff */
[----:B------:R-:W-:-:S03]  /*2880*/  UMOV UR4, URZ ;  /* 0x000000ff00047c82 */ /* 0x000fc60008000000 */
[----:B------:R-:W-:-:S03]  /*2890*/  UISETP.NE.AND UP0, UPT, UR6, URZ, UPT ;  /* 0x000000ff0600728c */ /* 0x000fc6000bf05270 */
[----:B------:R-:W-:Y:S08]  /*28a0*/  BRA.U !UP1, `(.L_x_57) ;  /* 0x0000000109e87547 */ /* 0x000ff0000b800000 */
[----:B------:R-:W-:Y:S01]  /*28b0*/  ULOP3.LUT UR4, UR5, 0x7ffffff0, URZ, 0xc0, !UPT ;  /* 0x7ffffff005047892 */ /* 0x000fe2000f8ec0ff */
[----:B------:R-:W-:Y:S01]  /*28c0*/  IMAD.MOV.U32 R0, RZ, RZ, R2 ;  /* 0x000000ffff007224 */ /* 0x000fe200078e0002 */
[----:B------:R-:W-:Y:S02]  /*28d0*/  CS2R R12, SRZ ;  /* 0x00000000000c7805 */ /* 0x000fe4000001ff00 */
[----:B------:R-:W-:-:S12]  /*28e0*/  UIADD3 UR5, UPT, UPT, -UR4, URZ, URZ ;  /* 0x000000ff04057290 */ /* 0x000fd8000fffe1ff */
.L_x_58:
[----:B------:R-:W0:Y:S08]  /*28f0*/  LDC.64 R4, c[0x0][0x388] ;  /* 0x0000e200ff047b82 */ /* 0x000e300000000a00 */
[----:B------:R-:W1:Y:S01]  /*2900*/  LDC R3, c[0x0][0x3a4] ;  /* 0x0000e900ff037b82 */ /* 0x000e620000000800 */
[----:B0-----:R-:W-:-:S05]  /*2910*/  IMAD.WIDE R4, R0, 0x8, R4 ;  /* 0x0000000800047825 */ /* 0x001fca00078e0204 */
[----:B------:R-:W2:Y:S01]  /*2920*/  LDG.E.64 R14, desc[UR12][R4.64] ;  /* 0x0000000c040e7981 */ /* 0x000ea2000c1e1b00 */
[----:B-1----:R-:W-:-:S05]  /*2930*/  IMAD.WIDE R16, R3, 0x8, R4 ;  /* 0x0000000803107825 */ /* 0x002fca00078e0204 */
[----:B------:R-:W3:Y:S01]  /*2940*/  LDG.E.64 R22, desc[UR12][R16.64] ;  /* 0x0000000c10167981 */ /* 0x000ee2000c1e1b00 */
[----:B------:R-:W-:-:S05]  /*2950*/  IMAD.WIDE R24, R3, 0x8, R16 ;  /* 0x0000000803187825 */ /* 0x000fca00078e0210 */
[----:B------:R-:W4:Y:S01]  /*2960*/  LDG.E.64 R20, desc[UR12][R24.64] ;  /* 0x0000000c18147981 */ /* 0x000f22000c1e1b00 */
[----:B------:R-:W-:-:S05]  /*2970*/  IMAD.WIDE R26, R3, 0x8, R24 ;  /* 0x00000008031a7825 */ /* 0x000fca00078e0218 */
[----:B------:R-:W5:Y:S01]  /*2980*/  LDG.E.64 R10, desc[UR12][R26.64] ;  /* 0x0000000c1a0a7981 */ /* 0x000f62000c1e1b00 */
[----:B------:R-:W-:-:S05]  /*2990*/  IMAD.WIDE R28, R3, 0x8, R26 ;  /* 0x00000008031c7825 */ /* 0x000fca00078e021a */
[----:B------:R0:W5:Y:S02]  /*29a0*/  LDG.E.64 R8, desc[UR12][R28.64] ;  /* 0x0000000c1c087981 */ /* 0x000164000c1e1b00 */
[----:B0-----:R-:W-:-:S05]  /*29b0*/  IMAD.WIDE R28, R3, 0x8, R28 ;  /* 0x00000008031c7825 */ /* 0x001fca00078e021c */
[----:B------:R-:W5:Y:S01]  /*29c0*/  LDG.E.64 R6, desc[UR12][R28.64] ;  /* 0x0000000c1c067981 */ /* 0x000f62000c1e1b00 */
[----:B------:R-:W-:-:S05]  /*29d0*/  IMAD.WIDE R18, R3, 0x8, R28 ;  /* 0x0000000803127825 */ /* 0x000fca00078e021c */
[----:B------:R-:W5:Y:S01]  /*29e0*/  LDG.E.64 R4, desc[UR12][R18.64] ;  /* 0x0000000c12047981 */ /* 0x000f62000c1e1b00 */
[----:B------:R-:W-:-:S04]  /*29f0*/  IMAD.WIDE R16, R3, 0x8, R18 ;  /* 0x0000000803107825 */ /* 0x000fc800078e0212 */
[C---:B------:R-:W-:Y:S01]  /*2a00*/  IMAD.WIDE R24, R3.reuse, 0x8, R16 ;  /* 0x0000000803187825 */ /* 0x040fe200078e0210 */
[----:B------:R-:W5:Y:S04]  /*2a10*/  LDG.E.64 R18, desc[UR12][R16.64] ;  /* 0x0000000c10127981 */ /* 0x000f68000c1e1b00 */
[----:B------:R0:W5:Y:S02]  /*2a20*/  LDG.E.64 R16, desc[UR12][R24.64] ;  /* 0x0000000c18107981 */ /* 0x000164000c1e1b00 */
[----:B0-----:R-:W-:-:S04]  /*2a30*/  IMAD.WIDE R24, R3, 0x8, R24 ;  /* 0x0000000803187825 */ /* 0x001fc800078e0218 */
[C---:B------:R-:W-:Y:S01]  /*2a40*/  IMAD.WIDE R26, R3.reuse, 0x8, R24 ;  /* 0x00000008031a7825 */ /* 0x040fe200078e0218 */
[----:B--2---:R-:W-:Y:S01]  /*2a50*/  DADD R12, |R14|, R12 ;  /* 0x000000000e0c7229 */ /* 0x004fe2000000020c */
[----:B------:R-:W2:Y:S07]  /*2a60*/  LDG.E.64 R14, desc[UR12][R24.64] ;  /* 0x0000000c180e7981 */ /* 0x000eae000c1e1b00 */
[----:B---3--:R-:W-:Y:S02]  /*2a70*/  DADD R22, R12, |R22| ;  /* 0x000000000c167229 */ /* 0x008fe40000000416 */
[----:B------:R0:W3:Y:S06]  /*2a80*/  LDG.E.64 R12, desc[UR12][R26.64] ;  /* 0x0000000c1a0c7981 */ /* 0x0000ec000c1e1b00 */
[----:B----4-:R-:W-:Y:S01]  /*2a90*/  DADD R20, R22, |R20| ;  /* 0x0000000016147229 */ /* 0x010fe20000000414 */
[----:B0-----:R-:W-:-:S05]  /*2aa0*/  IMAD.WIDE R26, R3, 0x8, R26 ;  /* 0x00000008031a7825 */ /* 0x001fca00078e021a */
[----:B------:R-:W4:Y:S01]  /*2ab0*/  LDG.E.64 R22, desc[UR12][R26.64] ;  /* 0x0000000c1a167981 */ /* 0x000f22000c1e1b00 */
[----:B------:R-:W-:Y:S01]  /*2ac0*/  IMAD.WIDE R24, R3, 0x8, R26 ;  /* 0x0000000803187825 */ /* 0x000fe200078e021a */
[----:B-----5:R-:W-:-:S04]  /*2ad0*/  DADD R20, R20, |R10| ;  /* 0x0000000014147229 */ /* 0x020fc8000000040a */
[----:B------:R-:W5:Y:S01]  /*2ae0*/  LDG.E.64 R10, desc[UR12][R24.64] ;  /* 0x0000000c180a7981 */ /* 0x000f62000c1e1b00 */
[----:B------:R-:W-:-:S03]  /*2af0*/  IMAD.WIDE R28, R3, 0x8, R24 ;  /* 0x00000008031c7825 */ /* 0x000fc600078e0218 */
[----:B------:R-:W-:Y:S02]  /*2b00*/  DADD R20, R20, |R8| ;  /* 0x0000000014147229 */ /* 0x000fe40000000408 */
[----:B------:R0:W5:Y:S06]  /*2b10*/  LDG.E.64 R8, desc[UR12][R28.64] ;  /* 0x0000000c1c087981 */ /* 0x00016c000c1e1b00 */
[----:B------:R-:W-:Y:S01]  /*2b20*/  DADD R20, R20, |R6| ;  /* 0x0000000014147229 */ /* 0x000fe20000000406 */
[----:B0-----:R-:W-:-:S05]  /*2b30*/  IMAD.WIDE R28, R3, 0x8, R28 ;  /* 0x00000008031c7825 */ /* 0x001fca00078e021c */
[----:B------:R-:W5:Y:S01]  /*2b40*/  LDG.E.64 R6, desc[UR12][R28.64] ;  /* 0x0000000c1c067981 */ /* 0x000f62000c1e1b00 */
[----:B------:R-:W-:-:S06]  /*2b50*/  IMAD.WIDE R26, R3, 0x8, R28 ;  /* 0x00000008031a7825 */ /* 0x000fcc00078e021c */
[----:B------:R-:W5:Y:S01]  /*2b60*/  LDG.E.64 R26, desc[UR12][R26.64] ;  /* 0x0000000c1a1a7981 */ /* 0x000f62000c1e1b00 */
[----:B------:R-:W-:Y:S01]  /*2b70*/  DADD R4, R20, |R4| ;  /* 0x0000000014047229 */ /* 0x000fe20000000404 */
[----:B------:R-:W-:Y:S01]  /*2b80*/  UIADD3 UR5, UPT, UPT, UR5, 0x10, URZ ;  /* 0x0000001005057890 */ /* 0x000fe2000fffe0ff */
[----:B------:R-:W-:-:S03]  /*2b90*/  LEA R0, R3, R0, 0x4 ;  /* 0x0000000003007211 */ /* 0x000fc600078e20ff */
[----:B------:R-:W-:-:S03]  /*2ba0*/  UISETP.NE.AND UP1, UPT, UR5, URZ, UPT ;  /* 0x000000ff0500728c */ /* 0x000fc6000bf25270 */
[----:B------:R-:W-:-:S08]  /*2bb0*/  DADD R4, R4, |R18| ;  /* 0x0000000004047229 */ /* 0x000fd00000000412 */
[----:B------:R-:W-:-:S08]  /*2bc0*/  DADD R4, R4, |R16| ;  /* 0x0000000004047229 */ /* 0x000fd00000000410 */
[----:B--2---:R-:W-:-:S08]  /*2bd0*/  DADD R4, R4, |R14| ;  /* 0x0000000004047229 */ /* 0x004fd0000000040e */
[----:B---3--:R-:W-:-:S08]  /*2be0*/  DADD R4, R4, |R12| ;  /* 0x0000000004047229 */ /* 0x008fd0000000040c */
[----:B----4-:R-:W-:-:S08]  /*2bf0*/  DADD R4, R4, |R22| ;  /* 0x0000000004047229 */ /* 0x010fd00000000416 */
[----:B-----5:R-:W-:-:S08]  /*2c00*/  DADD R4, R4, |R10| ;  /* 0x0000000004047229 */ /* 0x020fd0000000040a */
[----:B------:R-:W-:-:S08]  /*2c10*/  DADD R4, R4, |R8| ;  /* 0x0000000004047229 */ /* 0x000fd00000000408 */
[----:B------:R-:W-:-:S08]  /*2c20*/  DADD R4, R4, |R6| ;  /* 0x0000000004047229 */ /* 0x000fd00000000406 */
[----:B------:R-:W-:Y:S01]  /*2c30*/  DADD R12, R4, |R26| ;  /* 0x00000000040c7229 */ /* 0x000fe2000000041a */
[----:B------:R-:W-:Y:S10]  /*2c40*/  BRA.U UP1, `(.L_x_58) ;  /* 0xfffffffd01287547 */ /* 0x000ff4000b83ffff */
.L_x_57:
[----:B------:R-:W-:Y:S05]  /*2c50*/  BRA.U !UP0, `(.L_x_1) ;  /* 0x0000000108fc7547 */ /* 0x000fea000b800000 */
[----:B------:R-:W-:Y:S02]  /*2c60*/  UISETP.GE.U32.AND UP0, UPT, UR6, 0x8, UPT ;  /* 0x000000080600788c */ /* 0x000fe4000bf06070 */
[----:B------:R-:W-:-:S07]  /*2c70*/  UISETP.NE.AND UP1, UPT, UR11, URZ, UPT ;  /* 0x000000ff0b00728c */ /* 0x000fce000bf25270 */
[----:B------:R-:W-:Y:S05]  /*2c80*/  BRA.U !UP0, `(.L_x_59) ;  /* 0x0000000108707547 */ /* 0x000fea000b800000 */
[----:B------:R-:W0:Y:S08]  /*2c90*/  LDC R3, c[0x0][0x3a4] ;  /* 0x0000e900ff037b82 */ /* 0x000e300000000800 */
[----:B------:R-:W1:Y:S01]  /*2ca0*/  LDC.64 R14, c[0x0][0x388] ;  /* 0x0000e200ff0e7b82 */ /* 0x000e620000000a00 */
[----:B0-----:R-:W-:-:S04]  /*2cb0*/  IMAD R5, R3, UR4, R2 ;  /* 0x0000000403057c24 */ /* 0x001fc8000f8e0202 */
[----:B-1----:R-:W-:-:S05]  /*2cc0*/  IMAD.WIDE R14, R5, 0x8, R14 ;  /* 0x00000008050e7825 */ /* 0x002fca00078e020e */
[----:B------:R-:W2:Y:S01]  /*2cd0*/  LDG.E.64 R4, desc[UR12][R14.64] ;  /* 0x0000000c0e047981 */ /* 0x000ea2000c1e1b00 */
[----:B------:R-:W-:-:S05]  /*2ce0*/  IMAD.WIDE R20, R3, 0x8, R14 ;  /* 0x0000000803147825 */ /* 0x000fca00078e020e */
[----:B------:R-:W3:Y:S01]  /*2cf0*/  LDG.E.64 R6, desc[UR12][R20.64] ;  /* 0x0000000c14067981 */ /* 0x000ee2000c1e1b00 */
[----:B------:R-:W-:-:S05]  /*2d00*/  IMAD.WIDE R22, R3, 0x8, R20 ;  /* 0x0000000803167825 */ /* 0x000fca00078e0214 */
[----:B------:R-:W4:Y:S01]  /*2d10*/  LDG.E.64 R8, desc[UR12][R22.64] ;  /* 0x0000000c16087981 */ /* 0x000f22000c1e1b00 */
[----:B------:R-:W-:-:S05]  /*2d20*/  IMAD.WIDE R24, R3, 0x8, R22 ;  /* 0x0000000803187825 */ /* 0x000fca00078e0216 */
[----:B------:R-:W5:Y:S01]  /*2d30*/  LDG.E.64 R10, desc[UR12][R24.64] ;  /* 0x0000000c180a7981 */ /* 0x000f62000c1e1b00 */
[----:B------:R-:W-:-:S05]  /*2d40*/  IMAD.WIDE R26, R3, 0x8, R24 ;  /* 0x00000008031a7825 */ /* 0x000fca00078e0218 */
[----:B------:R-:W5:Y:S01]  /*2d50*/  LDG.E.64 R18, desc[UR12][R26.64] ;  /* 0x0000000c1a127981 */ /* 0x000f62000c1e1b00 */
[----:B------:R-:W-:-:S05]  /*2d60*/  IMAD.WIDE R28, R3, 0x8, R26 ;  /* 0x00000008031c7825 */ /* 0x000fca00078e021a */
[----:B------:R0:W5:Y:S02]  /*2d70*/  LDG.E.64 R16, desc[UR12][R28.64] ;  /* 0x0000000c1c107981 */ /* 0x000164000c1e1b00 */
[----:B0-----:R-:W-:-:S05]  /*2d80*/  IMAD.WIDE R28, R3, 0x8, R28 ;  /* 0x00000008031c7825 */ /* 0x001fca00078e021c */
[----:B------:R-:W5:Y:S01]  /*2d90*/  LDG.E.64 R14, desc[UR12][R28.64] ;  /* 0x0000000c1c0e7981 */ /* 0x000f62000c1e1b00 */
[----:B------:R-:W-:-:S06]  /*2da0*/  IMAD.WIDE R20, R3, 0x8, R28 ;  /* 0x0000000803147825 */ /* 0x000fcc00078e021c */
[----:B------:R-:W5:Y:S01]  /*2db0*/  LDG.E.64 R20, desc[UR12][R20.64] ;  /* 0x0000000c14147981 */ /* 0x000f62000c1e1b00 */
[----:B------:R-:W-:Y:S01]  /*2dc0*/  UIADD3 UR4, UPT, UPT, UR4, 0x8, URZ ;  /* 0x0000000804047890 */ /* 0x000fe2000fffe0ff */
[----:B--2---:R-:W-:-:S08]  /*2dd0*/  DADD R4, R12, |R4| ;  /* 0x000000000c047229 */ /* 0x004fd00000000404 */
[----:B---3--:R-:W-:-:S08]  /*2de0*/  DADD R4, R4, |R6| ;  /* 0x0000000004047229 */ /* 0x008fd00000000406 */
[----:B----4-:R-:W-:-:S08]  /*2df0*/  DADD R4, R4, |R8| ;  /* 0x0000000004047229 */ /* 0x010fd00000000408 */
[----:B-----5:R-:W-:-:S08]  /*2e00*/  DADD R4, R4, |R10| ;  /* 0x0000000004047229 */ /* 0x020fd0000000040a */
[----:B------:R-:W-:-:S08]  /*2e10*/  DADD R4, R4, |R18| ;  /* 0x0000000004047229 */ /* 0x000fd00000000412 */
[----:B------:R-:W-:-:S08]  /*2e20*/  DADD R4, R4, |R16| ;  /* 0x0000000004047229 */ /* 0x000fd00000000410 */
[----:B------:R-:W-:-:S08]  /*2e30*/  DADD R4, R4, |R14| ;  /* 0x0000000004047229 */ /* 0x000fd0000000040e */
[----:B------:R-:W-:-:S11]  /*2e40*/  DADD R12, R4, |R20| ;  /* 0x00000000040c7229 */ /* 0x000fd60000000414 */
.L_x_59:
        /* <DEDUP_REMOVED lines=13> */
[----:B------:R-:W-:-:S06]  /*2f20*/  IMAD.WIDE R18, R19, 0x8, R14 ;  /* 0x0000000813127825 */ /* 0x000fcc00078e020e */
[----:B------:R-:W5:Y:S01]  /*2f30*/  LDG.E.64 R18, desc[UR12][R18.64] ;  /* 0x0000000c12127981 */ /* 0x000f62000c1e1b00 */
[----:B------:R-:W-:Y:S01]  /*2f40*/  UIADD3 UR4, UPT, UPT, UR4, 0x4, URZ ;  /* 0x0000000404047890 */ /* 0x000fe2000fffe0ff */
[----:B--2---:R-:W-:-:S08]  /*2f50*/  DADD R6, R12, |R6| ;  /* 0x000000000c067229 */ /* 0x004fd00000000406 */
[----:B---3--:R-:W-:-:S08]  /*2f60*/  DADD R6, R6, |R10| ;  /* 0x0000000006067229 */ /* 0x008fd0000000040a */
[----:B----4-:R-:W-:-:S08]  /*2f70*/  DADD R6, R6, |R16| ;  /* 0x0000000006067229 */ /* 0x010fd00000000410 */
[----:B-----5:R-:W-:-:S11]  /*2f80*/  DADD R12, R6, |R18| ;  /* 0x00000000060c7229 */ /* 0x020fd60000000412 */
.L_x_60:
[----:B------:R-:W-:Y:S05]  /*2f90*/  BRA.U !UP1, `(.L_x_1) ;  /* 0x00000001092c7547 */ /* 0x000fea000b800000 */
[----:B------:R-:W0:Y:S01]  /*2fa0*/  LDC R0, c[0x0][0x3a4] ;  /* 0x0000e900ff007b82 */ /* 0x000e220000000800 */
[----:B------:R-:W-:-:S07]  /*2fb0*/  UIADD3 UR5, UPT, UPT, -UR14, URZ, URZ ;  /* 0x000000ff0e057290 */ /* 0x000fce000fffe1ff */
[----:B------:R-:W1:Y:S01]  /*2fc0*/  LDC.64 R6, c[0x0][0x388] ;  /* 0x0000e200ff067b82 */ /* 0x000e620000000a00 */
[----:B0-----:R-:W-:-:S07]  /*2fd0*/  IMAD R3, R0, UR4, R2 ;  /* 0x0000000400037c24 */ /* 0x001fce000f8e0202 */
.L_x_61:
[----:B-1----:R-:W-:-:S06]  /*2fe0*/  IMAD.WIDE R4, R3, 0x8, R6 ;  /* 0x0000000803047825 */ /* 0x002fcc00078e0206 */
[----:B------:R-:W2:Y:S01]  /*2ff0*/  LDG.E.64 R4, desc[UR12][R4.64] ;  /* 0x0000000c04047981 */ /* 0x000ea2000c1e1b00 */
[----:B------:R-:W-:Y:S01]  /*3000*/  UIADD3 UR5, UPT, UPT, UR5, 0x1, URZ ;  /* 0x0000000105057890 */ /* 0x000fe2000fffe0ff */
[----:B------:R-:W-:-:S03]  /*3010*/  IMAD.IADD R3, R3, 0x1, R0 ;  /* 0x0000000103037824 */ /* 0x000fc600078e0200 */
[----:B------:R-:W-:Y:S01]  /*3020*/  UISETP.NE.AND UP0, UPT, UR5, URZ, UPT ;  /* 0x000000ff0500728c */ /* 0x000fe2000bf05270 */
[----:B--2---:R-:W-:-:S08]  /*3030*/  DADD R12, |R4|, R12 ;  /* 0x00000000040c7229 */ /* 0x004fd0000000020c */
[----:B------:R-:W-:Y:S05]  /*3040*/  BRA.U UP0, `(.L_x_61) ;  /* 0xfffffffd00e47547 */ /* 0x000fea000b83ffff */
.L_x_1:
[----:B------:R-:W0:Y:S02]  /*3050*/  LDC.64 R4, c[0x0][0x380] ;  /* 0x0000e000ff047b82 */ /* 0x000e240000000a00 */
[----:B0-----:R-:W-:-:S05]  /*3060*/  IMAD.WIDE R2, R2, 0x8, R4 ;  /* 0x0000000802027825 */ /* 0x001fca00078e0204 */
[----:B------:R-:W-:Y:S01]  /*3070*/  STG.E.64 desc[UR12][R2.64], R12 ;  /* 0x0000000c02007986 */ /* 0x000fe2000c101b0c */
[----:B------:R-:W-:Y:S05]  /*3080*/  EXIT ;  /* 0x000000000000794d */ /* 0x000fea0003800000 */
.L_x_0:
[----:B------:R-:W0:Y:S01]  /*3090*/  LDC.64 R4, c[0x0][0x380] ;  /* 0x0000e000ff047b82 */ /* 0x000e220000000a00 */
[----:B------:R-:W-:Y:S01]  /*30a0*/  MOV R6, 0x0 ;  /* 0x0000000000067802 */ /* 0x000fe20000000f00 */
[----:B------:R-:W-:Y:S02]  /*30b0*/  IMAD.MOV.U32 R7, RZ, RZ, 0x3ff00000 ;  /* 0x3ff00000ff077424 */ /* 0x000fe400078e00ff */
[----:B0-----:R-:W-:-:S05]  /*30c0*/  IMAD.WIDE R4, R2, 0x8, R4 ;  /* 0x0000000802047825 */ /* 0x001fca00078e0204 */
[----:B------:R-:W-:Y:S01]  /*30d0*/  STG.E.64 desc[UR12][R4.64], R6 ;  /* 0x0000000604007986 */ /* 0x000fe2000c101b0c */
[----:B------:R-:W-:Y:S05]  /*30e0*/  EXIT ;  /* 0x000000000000794d */ /* 0x000fea0003800000 */
        .weak           $__internal_0_$__cuda_sm20_div_rn_f64_full
        .type           $__internal_0_$__cuda_sm20_div_rn_f64_full,@function
        .size           $__internal_0_$__cuda_sm20_div_rn_f64_full,(.L_x_68 - $__internal_0_$__cuda_sm20_div_rn_f64_full)
$__internal_0_$__cuda_sm20_div_rn_f64_full:
[----:B------:R-:W-:Y:S01]  /*30f0*/  FSETP.GEU.AND P2, PT, |R13|, 1.469367938527859385e-39, PT ;  /* 0x001000000d00780b */ /* 0x000fe20003f4e200 */
[----:B------:R-:W-:Y:S01]  /*3100*/  IMAD.MOV.U32 R28, RZ, RZ, 0x1ca00000 ;  /* 0x1ca00000ff1c7424 */ /* 0x000fe200078e00ff */
[C---:B------:R-:W-:Y:S01]  /*3110*/  FSETP.GEU.AND P0, PT, |R17|.reuse, 1.469367938527859385e-39, PT ;  /* 0x001000001100780b */ /* 0x040fe20003f0e200 */
[----:B------:R-:W-:Y:S01]  /*3120*/  BSSY.RECONVERGENT B0, `(.L_x_62) ;  /* 0x0000054000007945 */ /* 0x000fe20003800200 */
[----:B------:R-:W-:Y:S02]  /*3130*/  MOV R16, R14 ;  /* 0x0000000e00107202 */ /* 0x000fe40000000f00 */
[----:B------:R-:W-:Y:S02]  /*3140*/  LOP3.LUT R15, R17, 0x800fffff, RZ, 0xc0, !PT ;  /* 0x800fffff110f7812 */ /* 0x000fe400078ec0ff */
[----:B------:R-:W-:Y:S02]  /*3150*/  LOP3.LUT R27, R13, 0x7ff00000, RZ, 0xc0, !PT ;  /* 0x7ff000000d1b7812 */ /* 0x000fe400078ec0ff */
[----:B------:R-:W-:-:S02]  /*3160*/  LOP3.LUT R15, R15, 0x3ff00000, RZ, 0xfc, !PT ;  /* 0x3ff000000f0f7812 */ /* 0x000fc400078efcff */
[C---:B------:R-:W-:Y:S01]  /*3170*/  LOP3.LUT R29, R17.reuse, 0x7ff00000, RZ, 0xc0, !PT ;  /* 0x7ff00000111d7812 */ /* 0x040fe200078ec0ff */
[----:B------:R-:W-:Y:S01]  /*3180*/  @!P2 IMAD.MOV.U32 R22, RZ, RZ, RZ ;  /* 0x000000ffff16a224 */ /* 0x000fe200078e00ff */
[----:B------:R-:W-:Y:S01]  /*3190*/  @!P2 LOP3.LUT R18, R17, 0x7ff00000, RZ, 0xc0, !PT ;  /* 0x7ff000001112a812 */ /* 0x000fe200078ec0ff */
[----:B------:R-:W-:Y:S01]  /*31a0*/  @!P0 DMUL R14, R16, 8.98846567431157953865e+307 ;  /* 0x7fe00000100e8828 */ /* 0x000fe20000000000 */
[C---:B------:R-:W-:Y:S02]  /*31b0*/  ISETP.GE.U32.AND P1, PT, R27.reuse, R29, PT ;  /* 0x0000001d1b00720c */ /* 0x040fe40003f26070 */
[----:B------:R-:W-:Y:S02]  /*31c0*/  @!P2 ISETP.GE.U32.AND P3, PT, R27, R18, PT ;  /* 0x000000121b00a20c */ /* 0x000fe40003f66070 */
[C---:B------:R-:W-:Y:S01]  /*31d0*/  SEL R19, R28.reuse, 0x63400000, !P1 ;  /* 0x634000001c137807 */ /* 0x040fe20004800000 */
[----:B------:R-:W0:Y:S01]  /*31e0*/  MUFU.RCP64H R21, R15 ;  /* 0x0000000f00157308 */ /* 0x000e220000001800 */
[----:B------:R-:W-:-:S02]  /*31f0*/  @!P2 SEL R23, R28, 0x63400000, !P3 ;  /* 0x634000001c17a807 */ /* 0x000fc40005800000 */
[--C-:B------:R-:W-:Y:S02]  /*3200*/  LOP3.LUT R19, R19, 0x800fffff, R13.reuse, 0xf8, !PT ;  /* 0x800fffff13137812 */ /* 0x100fe400078ef80d */
[----:B------:R-:W-:Y:S02]  /*3210*/  @!P2 LOP3.LUT R23, R23, 0x80000000, R13, 0xf8, !PT ;  /* 0x800000001717a812 */ /* 0x000fe400078ef80d */
[----:B------:R-:W-:Y:S02]  /*3220*/  MOV R18, R12 ;  /* 0x0000000c00127202 */ /* 0x000fe40000000f00 */
[----:B------:R-:W-:Y:S02]  /*3230*/  @!P2 LOP3.LUT R23, R23, 0x100000, RZ, 0xfc, !PT ;  /* 0x001000001717a812 */ /* 0x000fe400078efcff */
[----:B------:R-:W-:Y:S02]  /*3240*/  MOV R20, 0x1 ;  /* 0x0000000100147802 */ /* 0x000fe40000000f00 */
[----:B------:R-:W-:-:S02]  /*3250*/  @!P0 LOP3.LUT R29, R15, 0x7ff00000, RZ, 0xc0, !PT ;  /* 0x7ff000000f1d8812 */ /* 0x000fc400078ec0ff */
[----:B------:R-:W-:Y:S02]  /*3260*/  @!P2 DFMA R18, R18, 2, -R22 ;  /* 0x400000001212a82b */ /* 0x000fe40000000816 */
[----:B0-----:R-:W-:-:S08]  /*3270*/  DFMA R22, R20, -R14, 1 ;  /* 0x3ff000001416742b */ /* 0x001fd0000000080e */
[----:B------:R-:W-:-:S08]  /*3280*/  DFMA R22, R22, R22, R22 ;  /* 0x000000161616722b */ /* 0x000fd00000000016 */
[----:B------:R-:W-:-:S08]  /*3290*/  DFMA R22, R20, R22, R20 ;  /* 0x000000161416722b */ /* 0x000fd00000000014 */
[----:B------:R-:W-:-:S08]  /*32a0*/  DFMA R20, R22, -R14, 1 ;  /* 0x3ff000001614742b */ /* 0x000fd0000000080e */
[----:B------:R-:W-:-:S08]  /*32b0*/  DFMA R20, R22, R20, R22 ;  /* 0x000000141614722b */ /* 0x000fd00000000016 */
[----:B------:R-:W-:-:S08]  /*32c0*/  DMUL R22, R20, R18 ;  /* 0x0000001214167228 */ /* 0x000fd00000000000 */
[----:B------:R-:W-:-:S08]  /*32d0*/  DFMA R24, R22, -R14, R18 ;  /* 0x8000000e1618722b */ /* 0x000fd00000000012 */
[----:B------:R-:W-:Y:S01]  /*32e0*/  DFMA R24, R20, R24, R22 ;  /* 0x000000181418722b */ /* 0x000fe20000000016 */
[----:B------:R-:W-:Y:S01]  /*32f0*/  IMAD.MOV.U32 R22, RZ, RZ, R27 ;  /* 0x000000ffff167224 */ /* 0x000fe200078e001b */
[----:B------:R-:W-:-:S04]  /*3300*/  @!P2 LOP3.LUT R22, R19, 0x7ff00000, RZ, 0xc0, !PT ;  /* 0x7ff000001316a812 */ /* 0x000fc800078ec0ff */
[----:B------:R-:W-:-:S04]  /*3310*/  IADD3 R20, PT, PT, R22, -0x1, RZ ;  /* 0xffffffff16147810 */ /* 0x000fc80007ffe0ff */
[----:B------:R-:W-:Y:S01]  /*3320*/  ISETP.GT.U32.AND P0, PT, R20, 0x7feffffe, PT ;  /* 0x7feffffe1400780c */ /* 0x000fe20003f04070 */
[----:B------:R-:W-:-:S05]  /*3330*/  VIADD R20, R29, 0xffffffff ;  /* 0xffffffff1d147836 */ /* 0x000fca0000000000 */
[----:B------:R-:W-:-:S13]  /*3340*/  ISETP.GT.U32.OR P0, PT, R20, 0x7feffffe, P0 ;  /* 0x7feffffe1400780c */ /* 0x000fda0000704470 */
[----:B------:R-:W-:Y:S05]  /*3350*/  @P0 BRA `(.L_x_63) ;  /* 0x00000000006c0947 */ /* 0x000fea0003800000 */
[----:B------:R-:W-:-:S04]  /*3360*/  LOP3.LUT R20, R17, 0x7ff00000, RZ, 0xc0, !PT ;  /* 0x7ff0000011147812 */ /* 0x000fc800078ec0ff */
[CC--:B------:R-:W-:Y:S02]  /*3370*/  VIADDMNMX R12, R27.reuse, -R20.reuse, 0xb9600000, !PT ;  /* 0xb96000001b0c7446 */ /* 0x0c0fe40007800914 */
[----:B------:R-:W-:Y:S02]  /*3380*/  ISETP.GE.U32.AND P0, PT, R27, R20, PT ;  /* 0x000000141b00720c */ /* 0x000fe40003f06070 */
[----:B------:R-:W-:Y:S02]  /*3390*/  VIMNMX R12, PT, PT, R12, 0x46a00000, PT ;  /* 0x46a000000c0c7848 */ /* 0x000fe40003fe0100 */
[----:B------:R-:W-:-:S04]  /*33a0*/  SEL R13, R28, 0x63400000, !P0 ;  /* 0x634000001c0d7807 */ /* 0x000fc80004000000 */
[----:B------:R-:W-:Y:S02]  /*33b0*/  IADD3 R22, PT, PT, -R13, R12, RZ ;  /* 0x0000000c0d167210 */ /* 0x000fe40007ffe1ff */
[----:B------:R-:W-:-:S03]  /*33c0*/  MOV R12, RZ ;  /* 0x000000ff000c7202 */ /* 0x000fc60000000f00 */
[----:B------:R-:W-:-:S06]  /*33d0*/  VIADD R13, R22, 0x7fe00000 ;  /* 0x7fe00000160d7836 */ /* 0x000fcc0000000000 */
[----:B------:R-:W-:-:S10]  /*33e0*/  DMUL R20, R24, R12 ;  /* 0x0000000c18147228 */ /* 0x000fd40000000000 */
[----:B------:R-:W-:-:S13]  /*33f0*/  FSETP.GTU.AND P0, PT, |R21|, 1.469367938527859385e-39, PT ;  /* 0x001000001500780b */ /* 0x000fda0003f0c200 */
[----:B------:R-:W-:Y:S05]  /*3400*/  @P0 BRA `(.L_x_64) ;  /* 0x0000000000940947 */ /* 0x000fea0003800000 */
[----:B------:R-:W-:-:S06]  /*3410*/  DFMA R14, R24, -R14, R18 ;  /* 0x8000000e180e722b */ /* 0x000fcc0000000012 */
[----:B------:R-:W-:-:S04]  /*3420*/  IMAD.MOV.U32 R14, RZ, RZ, RZ ;  /* 0x000000ffff0e7224 */ /* 0x000fc800078e00ff */
[C---:B------:R-:W-:Y:S02]  /*3430*/  FSETP.NEU.AND P0, PT, R15.reuse, RZ, PT ;  /* 0x000000ff0f00720b */ /* 0x040fe40003f0d000 */
[----:B------:R-:W-:-:S04]  /*3440*/  LOP3.LUT R17, R15, 0x80000000, R17, 0x48, !PT ;  /* 0x800000000f117812 */ /* 0x000fc800078e4811 */
[----:B------:R-:W-:-:S07]  /*3450*/  LOP3.LUT R15, R17, R13, RZ, 0xfc, !PT ;  /* 0x0000000d110f7212 */ /* 0x000fce00078efcff */
[----:B------:R-:W-:Y:S05]  /*3460*/  @!P0 BRA `(.L_x_64) ;  /* 0x00000000007c8947 */ /* 0x000fea0003800000 */
[----:B------:R-:W-:Y:S01]  /*3470*/  IADD3 R13, PT, PT, -R22, RZ, RZ ;  /* 0x000000ff160d7210 */ /* 0x000fe20007ffe1ff */
[----:B------:R-:W-:Y:S01]  /*3480*/  IMAD.MOV.U32 R12, RZ, RZ, RZ ;  /* 0x000000ffff0c7224 */ /* 0x000fe200078e00ff */
[----:B------:R-:W-:-:S05]  /*3490*/  DMUL.RP R14, R24, R14 ;  /* 0x0000000e180e7228 */ /* 0x000fca0000008000 */
[----:B------:R-:W-:-:S05]  /*34a0*/  DFMA R12, R20, -R12, R24 ;  /* 0x8000000c140c722b */ /* 0x000fca0000000018 */
[----:B------:R-:W-:Y:S02]  /*34b0*/  LOP3.LUT R17, R15, R17, RZ, 0x3c, !PT ;  /* 0x000000110f117212 */ /* 0x000fe400078e3cff */
[----:B------:R-:W-:-:S04]  /*34c0*/  IADD3 R12, PT, PT, -R22, -0x43300000, RZ ;  /* 0xbcd00000160c7810 */ /* 0x000fc80007ffe1ff */
[----:B------:R-:W-:-:S04]  /*34d0*/  FSETP.NEU.AND P0, PT, |R13|, R12, PT ;  /* 0x0000000c0d00720b */ /* 0x000fc80003f0d200 */
[----:B------:R-:W-:Y:S02]  /*34e0*/  FSEL R20, R14, R20, !P0 ;  /* 0x000000140e147208 */ /* 0x000fe40004000000 */
[----:B------:R-:W-:Y:S01]  /*34f0*/  FSEL R21, R17, R21, !P0 ;  /* 0x0000001511157208 */ /* 0x000fe20004000000 */
[----:B------:R-:W-:Y:S06]  /*3500*/  BRA `(.L_x_64) ;  /* 0x0000000000547947 */ /* 0x000fec0003800000 */
.L_x_63:
[----:B------:R-:W-:-:S14]  /*3510*/  DSETP.NAN.AND P0, PT, R12, R12, PT ;  /* 0x0000000c0c00722a */ /* 0x000fdc0003f08000 */
[----:B------:R-:W-:Y:S05]  /*3520*/  @P0 BRA `(.L_x_65) ;  /* 0x0000000000440947 */ /* 0x000fea0003800000 */
[----:B------:R-:W-:-:S14]  /*3530*/  DSETP.NAN.AND P0, PT, R16, R16, PT ;  /* 0x000000101000722a */ /* 0x000fdc0003f08000 */
[----:B------:R-:W-:Y:S05]  /*3540*/  @P0 BRA `(.L_x_66) ;  /* 0x0000000000300947 */ /* 0x000fea0003800000 */
[----:B------:R-:W-:Y:S01]  /*3550*/  ISETP.NE.AND P0, PT, R22, R29, PT ;  /* 0x0000001d1600720c */ /* 0x000fe20003f05270 */
[----:B------:R-:W-:Y:S01]  /*3560*/  IMAD.MOV.U32 R21, RZ, RZ, -0x80000 ;  /* 0xfff80000ff157424 */ /* 0x000fe200078e00ff */
[----:B------:R-:W-:-:S11]  /*3570*/  MOV R20, 0x0 ;  /* 0x0000000000147802 */ /* 0x000fd60000000f00 */
[----:B------:R-:W-:Y:S05]  /*3580*/  @!P0 BRA `(.L_x_64) ;  /* 0x0000000000348947 */ /* 0x000fea0003800000 */
[----:B------:R-:W-:Y:S02]  /*3590*/  ISETP.NE.AND P0, PT, R22, 0x7ff00000, PT ;  /* 0x7ff000001600780c */ /* 0x000fe40003f05270 */
[----:B------:R-:W-:Y:S02]  /*35a0*/  LOP3.LUT R21, R13, 0x80000000, R17, 0x48, !PT ;  /* 0x800000000d157812 */ /* 0x000fe400078e4811 */
[----:B------:R-:W-:-:S13]  /*35b0*/  ISETP.EQ.OR P0, PT, R29, RZ, !P0 ;  /* 0x000000ff1d00720c */ /* 0x000fda0004702670 */
[----:B------:R-:W-:Y:S02]  /*35c0*/  @P0 LOP3.LUT R12, R21, 0x7ff00000, RZ, 0xfc, !PT ;  /* 0x7ff00000150c0812 */ /* 0x000fe400078efcff */
[----:B------:R-:W-:Y:S01]  /*35d0*/  @!P0 MOV R20, RZ ;  /* 0x000000ff00148202 */ /* 0x000fe20000000f00 */
[----:B------:R-:W-:Y:S01]  /*35e0*/  @P0 IMAD.MOV.U32 R20, RZ, RZ, RZ ;  /* 0x000000ffff140224 */ /* 0x000fe200078e00ff */
[----:B------:R-:W-:Y:S01]  /*35f0*/  @P0 MOV R21, R12 ;  /* 0x0000000c00150202 */ /* 0x000fe20000000f00 */
[----:B------:R-:W-:Y:S06]  /*3600*/  BRA `(.L_x_64) ;  /* 0x0000000000147947 */ /* 0x000fec0003800000 */
.L_x_66:
[----:B------:R-:W-:Y:S01]  /*3610*/  LOP3.LUT R21, R17, 0x80000, RZ, 0xfc, !PT ;  /* 0x0008000011157812 */ /* 0x000fe200078efcff */
[----:B------:R-:W-:Y:S01]  /*3620*/  IMAD.MOV.U32 R20, RZ, RZ, R16 ;  /* 0x000000ffff147224 */ /* 0x000fe200078e0010 */
[----:B------:R-:W-:Y:S06]  /*3630*/  BRA `(.L_x_64) ;  /* 0x0000000000087947 */ /* 0x000fec0003800000 */
.L_x_65:
[----:B------:R-:W-:Y:S02]  /*3640*/  LOP3.LUT R21, R13, 0x80000, RZ, 0xfc, !PT ;  /* 0x000800000d157812 */ /* 0x000fe400078efcff */
[----:B------:R-:W-:-:S07]  /*3650*/  MOV R20, R12 ;  /* 0x0000000c00147202 */ /* 0x000fce0000000f00 */
.L_x_64:
[----:B------:R-:W-:Y:S05]  /*3660*/  BSYNC.RECONVERGENT B0 ;  /* 0x0000000000007941 */ /* 0x000fea0003800200 */
.L_x_62:
[----:B------:R-:W-:Y:S02]  /*3670*/  HFMA2 R13, -RZ, RZ, 0, 0 ;  /* 0x00000000ff0d7431 */ /* 0x000fe400000001ff */
[----:B------:R-:W-:-:S04]  /*3680*/  IMAD.MOV.U32 R12, RZ, RZ, R0 ;  /* 0x000000ffff0c7224 */ /* 0x000fc800078e0000 */
[----:B------:R-:W-:Y:S05]  /*3690*/  RET.REL.NODEC R12 `(_Z6kernelPdS_PKdS1_ii) ;  /* 0xffffffc80c587950 */ /* 0x000fea0003c3ffff */
.L_x_67:
[----:B------:R-:W-:-:S00]  /*36a0*/  BRA `(.L_x_67) ;  /* 0xfffffffc00fc7947 */ /* 0x000fc0000383ffff */
[----:B------:R-:W-:-:S00]  /*36b0*/  NOP ;  /* 0x0000000000007918 */ /* 0x000fc00000000000 */
        /* <DEDUP_REMOVED lines=12> */
.L_x_68:


//--------------------- .nv.shared.reserved.0     --------------------------
	.section	.nv.shared.reserved.0,"aw",@nobits
	.weak		__nv_reservedSMEM_offset_0_alias
	.size		__nv_reservedSMEM_offset_0_alias, 0, 64
	.other		__nv_reservedSMEM_offset_0_alias,@"STO_CUDA_RESERVED_SHARED STV_DEFAULT"
__nv_reservedSMEM_offset_0_alias:
	.zero		0
	.zero		64


//--------------------- .nv.constant0._Z6kernelPdS_PKdS1_ii --------------------------
	.section	.nv.constant0._Z6kernelPdS_PKdS1_ii,"a",@progbits
	.sectionflags	@""
	.align	4
.nv.constant0._Z6kernelPdS_PKdS1_ii:
	.zero		936


//--------------------- SYMBOLS --------------------------

	.type		.nv.reservedSmem.offset0,@object
	.size		.nv.reservedSmem.offset0,0x4
